//
// Generated by NVIDIA NVVM Compiler
//
// Compiler Build ID: CL-36424714
// Cuda compilation tools, release 13.0, V13.0.88
// Based on NVVM 20.0.0
//

.version 9.0
.target sm_100
.address_size 64

	// .globl	_Z20double_sha256_kernelPKjPji
.global .align 4 .b8 K[256] = {152, 47, 138, 66, 145, 68, 55, 113, 207, 251, 192, 181, 165, 219, 181, 233, 91, 194, 86, 57, 241, 17, 241, 89, 164, 130, 63, 146, 213, 94, 28, 171, 152, 170, 7, 216, 1, 91, 131, 18, 190, 133, 49, 36, 195, 125, 12, 85, 116, 93, 190, 114, 254, 177, 222, 128, 167, 6, 220, 155, 116, 241, 155, 193, 193, 105, 155, 228, 134, 71, 190, 239, 198, 157, 193, 15, 204, 161, 12, 36, 111, 44, 233, 45, 170, 132, 116, 74, 220, 169, 176, 92, 218, 136, 249, 118, 82, 81, 62, 152, 109, 198, 49, 168, 200, 39, 3, 176, 199, 127, 89, 191, 243, 11, 224, 198, 71, 145, 167, 213, 81, 99, 202, 6, 103, 41, 41, 20, 133, 10, 183, 39, 56, 33, 27, 46, 252, 109, 44, 77, 19, 13, 56, 83, 84, 115, 10, 101, 187, 10, 106, 118, 46, 201, 194, 129, 133, 44, 114, 146, 161, 232, 191, 162, 75, 102, 26, 168, 112, 139, 75, 194, 163, 81, 108, 199, 25, 232, 146, 209, 36, 6, 153, 214, 133, 53, 14, 244, 112, 160, 106, 16, 22, 193, 164, 25, 8, 108, 55, 30, 76, 119, 72, 39, 181, 188, 176, 52, 179, 12, 28, 57, 74, 170, 216, 78, 79, 202, 156, 91, 243, 111, 46, 104, 238, 130, 143, 116, 111, 99, 165, 120, 20, 120, 200, 132, 8, 2, 199, 140, 250, 255, 190, 144, 235, 108, 80, 164, 247, 163, 249, 190, 242, 120, 113, 198};
.global .align 4 .b8 ROUND_CONSTANTS[256] = {232, 228, 234, 70, 36, 177, 77, 92, 77, 45, 196, 90, 164, 42, 192, 63, 109, 28, 93, 74, 79, 26, 108, 95, 186, 74, 137, 106, 62, 106, 138, 123, 22, 139, 192, 127, 120, 151, 210, 134, 243, 208, 71, 148, 205, 194, 183, 168, 135, 68, 13, 181, 140, 191, 232, 198, 206, 180, 50, 211, 188, 169, 61, 217, 199, 93, 171, 230, 44, 106, 75, 243, 12, 94, 87, 14, 98, 244, 200, 18, 205, 248, 132, 33, 35, 92, 47, 44, 124, 186, 202, 45, 35, 190, 161, 56, 146, 28, 159, 64, 150, 43, 129, 70, 171, 179, 26, 84, 14, 92, 35, 93, 44, 45, 108, 107, 173, 81, 154, 116, 227, 245, 132, 120, 134, 138, 227, 132, 184, 167, 202, 140, 218, 149, 196, 152, 243, 196, 209, 164, 99, 93, 140, 175, 123, 242, 119, 185, 214, 81, 158, 196, 135, 94, 71, 206, 131, 78, 61, 214, 204, 78, 61, 226, 228, 195, 44, 234, 204, 173, 200, 240};
.global .align 4 .b8 INITIAL_STATE[32] = {103, 230, 9, 106, 133, 174, 103, 187, 114, 243, 110, 60, 58, 245, 79, 165, 127, 82, 14, 81, 140, 104, 5, 155, 171, 217, 131, 31, 25, 205, 224, 91};

.visible .entry _Z20double_sha256_kernelPKjPji(
	.param .u64 .ptr .align 1 _Z20double_sha256_kernelPKjPji_param_0,
	.param .u64 .ptr .align 1 _Z20double_sha256_kernelPKjPji_param_1,
	.param .u32 _Z20double_sha256_kernelPKjPji_param_2
)
{
	.local .align 16 .b8 	__local_depot0[256];
	.reg .b64 	%SP;
	.reg .b64 	%SPL;
	.reg .pred 	%p<11>;
	.reg .b32 	%r<588>;
	.reg .b64 	%rd<61>;

	mov.u64 	%SPL, __local_depot0;
	ld.param.u64 	%rd25, [_Z20double_sha256_kernelPKjPji_param_0];
	ld.param.u32 	%r124, [_Z20double_sha256_kernelPKjPji_param_2];
	add.u64 	%rd1, %SPL, 0;
	mov.u32 	%r125, %ctaid.x;
	mov.u32 	%r126, %ntid.x;
	mov.u32 	%r127, %tid.x;
	mad.lo.s32 	%r1, %r125, %r126, %r127;
	setp.ge.s32 	%p1, %r1, %r124;
	@%p1 bra 	$L__BB0_20;
	cvta.to.global.u64 	%rd29, %rd25;
	mul.lo.s32 	%r129, %r1, 20;
	mul.wide.s32 	%rd30, %r129, 4;
	add.s64 	%rd2, %rd29, %rd30;
	ld.global.u32 	%r130, [%rd2];
	ld.global.u32 	%r131, [%rd2+4];
	ld.global.u32 	%r132, [%rd2+8];
	ld.global.u32 	%r133, [%rd2+12];
	st.local.v4.u32 	[%rd1], {%r130, %r131, %r132, %r133};
	ld.global.u32 	%r134, [%rd2+16];
	ld.global.u32 	%r135, [%rd2+20];
	ld.global.u32 	%r136, [%rd2+24];
	ld.global.u32 	%r137, [%rd2+28];
	st.local.v4.u32 	[%rd1+16], {%r134, %r135, %r136, %r137};
	ld.global.u32 	%r138, [%rd2+32];
	ld.global.u32 	%r139, [%rd2+36];
	ld.global.u32 	%r140, [%rd2+40];
	ld.global.u32 	%r141, [%rd2+44];
	st.local.v4.u32 	[%rd1+32], {%r138, %r139, %r140, %r141};
	ld.global.u32 	%r142, [%rd2+48];
	ld.global.u32 	%r143, [%rd2+52];
	ld.global.u32 	%r144, [%rd2+56];
	ld.global.u32 	%r145, [%rd2+60];
	st.local.v4.u32 	[%rd1+48], {%r142, %r143, %r144, %r145};
	mov.b64 	%rd53, 0;
	mov.b32 	%r534, 0;
	mov.u64 	%rd33, ROUND_CONSTANTS;
$L__BB0_2:
	add.s64 	%rd31, %rd1, %rd53;
	ld.local.v4.u32 	{%r146, %r147, %r148, %r149}, [%rd31];
	mov.b64 	%rd32, {%r148, %r149};
	ld.local.v2.u32 	{%r150, %r151}, [%rd31+56];
	shf.l.wrap.b32 	%r152, %r146, %r146, 30;
	shf.l.wrap.b32 	%r153, %r146, %r146, 19;
	xor.b32  	%r154, %r152, %r153;
	shf.l.wrap.b32 	%r155, %r146, %r146, 10;
	xor.b32  	%r156, %r154, %r155;
	xor.b32  	%r157, %r156, %r150;
	shf.l.wrap.b32 	%r158, %r147, %r147, 15;
	xor.b32  	%r159, %r157, %r158;
	shf.l.wrap.b32 	%r160, %r147, %r147, 13;
	xor.b32  	%r161, %r159, %r160;
	shr.u32 	%r162, %r147, 10;
	xor.b32  	%r163, %r161, %r162;
	add.s64 	%rd34, %rd33, %rd53;
	ld.global.nc.u32 	%r164, [%rd34];
	add.s32 	%r165, %r164, %r146;
	add.s32 	%r166, %r165, %r163;
	shf.l.wrap.b32 	%r167, %r147, %r147, 30;
	shf.l.wrap.b32 	%r168, %r147, %r147, 19;
	xor.b32  	%r169, %r167, %r168;
	shf.l.wrap.b32 	%r170, %r147, %r147, 10;
	xor.b32  	%r171, %r169, %r170;
	xor.b32  	%r172, %r171, %r151;
	shf.l.wrap.b32 	%r173, %r148, %r148, 15;
	xor.b32  	%r174, %r172, %r173;
	shf.l.wrap.b32 	%r175, %r148, %r148, 13;
	xor.b32  	%r176, %r174, %r175;
	shr.u32 	%r177, %r148, 10;
	xor.b32  	%r178, %r176, %r177;
	ld.global.nc.u32 	%r179, [%rd34+4];
	add.s32 	%r180, %r179, %r147;
	add.s32 	%r181, %r180, %r178;
	st.local.v2.u32 	[%rd31+64], {%r166, %r181};
	shf.l.wrap.b32 	%r182, %r148, %r148, 30;
	shf.l.wrap.b32 	%r183, %r148, %r148, 19;
	xor.b32  	%r184, %r182, %r183;
	shf.l.wrap.b32 	%r185, %r148, %r148, 10;
	xor.b32  	%r186, %r184, %r185;
	shf.l.wrap.b32 	%r187, %r149, %r149, 15;
	xor.b32  	%r188, %r186, %r187;
	shf.l.wrap.b32 	%r189, %r149, %r149, 13;
	xor.b32  	%r190, %r188, %r189;
	shr.u32 	%r191, %r149, 10;
	xor.b32  	%r192, %r190, %r191;
	xor.b32  	%r193, %r192, %r166;
	ld.global.nc.u32 	%r194, [%rd34+8];
	add.s32 	%r195, %r194, %r148;
	add.s32 	%r196, %r195, %r193;
	st.local.u32 	[%rd31+72], %r196;
	{ .reg .b32 tmp; mov.b64 {tmp, %r197}, %rd32; }
	ld.local.u32 	%r198, [%rd31+16];
	shf.l.wrap.b32 	%r199, %r197, %r197, 30;
	shf.l.wrap.b32 	%r200, %r197, %r197, 19;
	xor.b32  	%r201, %r199, %r200;
	shf.l.wrap.b32 	%r202, %r197, %r197, 10;
	xor.b32  	%r203, %r201, %r202;
	shf.l.wrap.b32 	%r204, %r198, %r198, 15;
	xor.b32  	%r205, %r203, %r204;
	shf.l.wrap.b32 	%r206, %r198, %r198, 13;
	xor.b32  	%r207, %r205, %r206;
	shr.u32 	%r208, %r198, 10;
	xor.b32  	%r209, %r207, %r208;
	xor.b32  	%r210, %r209, %r181;
	ld.global.nc.u32 	%r211, [%rd34+12];
	add.s32 	%r212, %r211, %r197;
	add.s32 	%r213, %r212, %r210;
	st.local.u32 	[%rd31+76], %r213;
	add.s64 	%rd53, %rd53, 16;
	add.s32 	%r534, %r534, 4;
	setp.ne.s32 	%p2, %r534, 48;
	@%p2 bra 	$L__BB0_2;
	mov.b32 	%r543, 1541459225;
	mov.b32 	%r544, 528734635;
	mov.b32 	%r541, -1694144372;
	mov.b32 	%r540, 1359893119;
	mov.b32 	%r548, -1521486534;
	mov.b32 	%r538, 1013904242;
	mov.b32 	%r537, -1150833019;
	mov.b32 	%r551, 1779033703;
	mov.b32 	%r535, 0;
	mov.b64 	%rd54, 0;
$L__BB0_4:
	shf.l.wrap.b32 	%r223, %r540, %r540, 26;
	shf.l.wrap.b32 	%r224, %r540, %r540, 21;
	xor.b32  	%r225, %r223, %r224;
	shf.l.wrap.b32 	%r226, %r540, %r540, 7;
	xor.b32  	%r227, %r225, %r226;
	and.b32  	%r228, %r540, %r541;
	not.b32 	%r229, %r540;
	and.b32  	%r230, %r544, %r229;
	or.b32  	%r231, %r228, %r230;
	mov.u64 	%rd36, K;
	add.s64 	%rd6, %rd36, %rd54;
	ld.global.nc.u32 	%r232, [%rd6];
	add.s64 	%rd7, %rd1, %rd54;
	ld.local.u32 	%r233, [%rd7];
	add.s32 	%r234, %r231, %r543;
	add.s32 	%r235, %r234, %r227;
	add.s32 	%r236, %r235, %r232;
	add.s32 	%r13, %r236, %r233;
	shf.l.wrap.b32 	%r237, %r551, %r551, 30;
	shf.l.wrap.b32 	%r238, %r551, %r551, 19;
	xor.b32  	%r239, %r237, %r238;
	shf.l.wrap.b32 	%r240, %r551, %r551, 10;
	xor.b32  	%r241, %r239, %r240;
	and.b32  	%r242, %r551, %r537;
	not.b32 	%r243, %r551;
	and.b32  	%r244, %r538, %r243;
	or.b32  	%r245, %r242, %r244;
	add.s32 	%r14, %r241, %r245;
	add.s32 	%r543, %r14, %r541;
	add.s32 	%r546, %r13, %r540;
	add.s32 	%r547, %r14, %r548;
	add.s32 	%r550, %r13, %r538;
	and.b32  	%r246, %r535, 6;
	setp.ne.s32 	%p3, %r246, 0;
	mov.u32 	%r549, %r547;
	@%p3 bra 	$L__BB0_6;
	add.s32 	%r19, %r544, 1779033703;
	add.s32 	%r548, %r13, -1150833019;
	add.s32 	%r543, %r14, 1013904242;
	add.s32 	%r549, %r544, 257547169;
	add.s32 	%r546, %r547, 1359893119;
	add.s32 	%r24, %r14, -680240130;
	add.s32 	%r550, %r547, 1888627754;
	add.s32 	%r551, %r544, -974474368;
	mov.u32 	%r544, %r19;
	mov.u32 	%r547, %r24;
$L__BB0_6:
	shf.l.wrap.b32 	%r247, %r547, %r547, 26;
	shf.l.wrap.b32 	%r248, %r547, %r547, 21;
	xor.b32  	%r249, %r247, %r248;
	shf.l.wrap.b32 	%r250, %r547, %r547, 7;
	xor.b32  	%r251, %r249, %r250;
	and.b32  	%r252, %r547, %r546;
	not.b32 	%r253, %r547;
	and.b32  	%r254, %r543, %r253;
	or.b32  	%r255, %r252, %r254;
	ld.global.nc.u32 	%r256, [%rd6+4];
	ld.local.u32 	%r257, [%rd7+4];
	add.s32 	%r258, %r255, %r544;
	add.s32 	%r259, %r258, %r251;
	add.s32 	%r260, %r259, %r256;
	add.s32 	%r261, %r260, %r257;
	shf.l.wrap.b32 	%r262, %r551, %r551, 30;
	shf.l.wrap.b32 	%r263, %r551, %r551, 19;
	xor.b32  	%r264, %r262, %r263;
	shf.l.wrap.b32 	%r265, %r551, %r551, 10;
	xor.b32  	%r266, %r264, %r265;
	and.b32  	%r267, %r551, %r550;
	not.b32 	%r268, %r551;
	and.b32  	%r269, %r549, %r268;
	or.b32  	%r270, %r267, %r269;
	add.s32 	%r271, %r266, %r270;
	add.s32 	%r544, %r271, %r546;
	add.s32 	%r541, %r261, %r547;
	add.s32 	%r538, %r271, %r548;
	add.s32 	%r537, %r261, %r549;
	add.s32 	%r535, %r535, 2;
	add.s64 	%rd54, %rd54, 8;
	setp.ne.s32 	%p4, %r535, 64;
	mov.u32 	%r540, %r538;
	@%p4 bra 	$L__BB0_4;
	add.s32 	%r40, %r551, 1779033703;
	add.s32 	%r41, %r537, -1150833019;
	add.s32 	%r42, %r538, 1013904242;
	add.s32 	%r43, %r548, -1521486534;
	add.s32 	%r44, %r538, 1359893119;
	add.s32 	%r45, %r541, -1694144372;
	add.s32 	%r46, %r544, 528734635;
	add.s32 	%r47, %r543, 1541459225;
	ld.global.u32 	%r273, [%rd2+64];
	ld.global.u32 	%r274, [%rd2+68];
	ld.global.u32 	%r275, [%rd2+72];
	mov.b32 	%r276, -2147483648;
	st.local.v4.u32 	[%rd1], {%r273, %r274, %r275, %r276};
	mov.b32 	%r552, 0;
	st.local.v4.u32 	[%rd1+16], {%r552, %r552, %r552, %r552};
	st.local.v4.u32 	[%rd1+32], {%r552, %r552, %r552, %r552};
	mov.b32 	%r277, 640;
	st.local.v4.u32 	[%rd1+48], {%r552, %r552, %r552, %r277};
	mov.b64 	%rd55, 0;
$L__BB0_8:
	add.s64 	%rd38, %rd1, %rd55;
	ld.local.v4.u32 	{%r278, %r279, %r280, %r281}, [%rd38];
	mov.b64 	%rd39, {%r280, %r281};
	ld.local.v2.u32 	{%r282, %r283}, [%rd38+56];
	shf.l.wrap.b32 	%r284, %r278, %r278, 30;
	shf.l.wrap.b32 	%r285, %r278, %r278, 19;
	xor.b32  	%r286, %r284, %r285;
	shf.l.wrap.b32 	%r287, %r278, %r278, 10;
	xor.b32  	%r288, %r286, %r287;
	xor.b32  	%r289, %r288, %r282;
	shf.l.wrap.b32 	%r290, %r279, %r279, 15;
	xor.b32  	%r291, %r289, %r290;
	shf.l.wrap.b32 	%r292, %r279, %r279, 13;
	xor.b32  	%r293, %r291, %r292;
	shr.u32 	%r294, %r279, 10;
	xor.b32  	%r295, %r293, %r294;
	add.s64 	%rd41, %rd33, %rd55;
	ld.global.nc.u32 	%r296, [%rd41];
	add.s32 	%r297, %r296, %r278;
	add.s32 	%r298, %r297, %r295;
	shf.l.wrap.b32 	%r299, %r279, %r279, 30;
	shf.l.wrap.b32 	%r300, %r279, %r279, 19;
	xor.b32  	%r301, %r299, %r300;
	shf.l.wrap.b32 	%r302, %r279, %r279, 10;
	xor.b32  	%r303, %r301, %r302;
	xor.b32  	%r304, %r303, %r283;
	shf.l.wrap.b32 	%r305, %r280, %r280, 15;
	xor.b32  	%r306, %r304, %r305;
	shf.l.wrap.b32 	%r307, %r280, %r280, 13;
	xor.b32  	%r308, %r306, %r307;
	shr.u32 	%r309, %r280, 10;
	xor.b32  	%r310, %r308, %r309;
	ld.global.nc.u32 	%r311, [%rd41+4];
	add.s32 	%r312, %r311, %r279;
	add.s32 	%r313, %r312, %r310;
	st.local.v2.u32 	[%rd38+64], {%r298, %r313};
	shf.l.wrap.b32 	%r314, %r280, %r280, 30;
	shf.l.wrap.b32 	%r315, %r280, %r280, 19;
	xor.b32  	%r316, %r314, %r315;
	shf.l.wrap.b32 	%r317, %r280, %r280, 10;
	xor.b32  	%r318, %r316, %r317;
	shf.l.wrap.b32 	%r319, %r281, %r281, 15;
	xor.b32  	%r320, %r318, %r319;
	shf.l.wrap.b32 	%r321, %r281, %r281, 13;
	xor.b32  	%r322, %r320, %r321;
	shr.u32 	%r323, %r281, 10;
	xor.b32  	%r324, %r322, %r323;
	xor.b32  	%r325, %r324, %r298;
	ld.global.nc.u32 	%r326, [%rd41+8];
	add.s32 	%r327, %r326, %r280;
	add.s32 	%r328, %r327, %r325;
	st.local.u32 	[%rd38+72], %r328;
	{ .reg .b32 tmp; mov.b64 {tmp, %r329}, %rd39; }
	ld.local.u32 	%r330, [%rd38+16];
	shf.l.wrap.b32 	%r331, %r329, %r329, 30;
	shf.l.wrap.b32 	%r332, %r329, %r329, 19;
	xor.b32  	%r333, %r331, %r332;
	shf.l.wrap.b32 	%r334, %r329, %r329, 10;
	xor.b32  	%r335, %r333, %r334;
	shf.l.wrap.b32 	%r336, %r330, %r330, 15;
	xor.b32  	%r337, %r335, %r336;
	shf.l.wrap.b32 	%r338, %r330, %r330, 13;
	xor.b32  	%r339, %r337, %r338;
	shr.u32 	%r340, %r330, 10;
	xor.b32  	%r341, %r339, %r340;
	xor.b32  	%r342, %r341, %r313;
	ld.global.nc.u32 	%r343, [%rd41+12];
	add.s32 	%r344, %r343, %r329;
	add.s32 	%r345, %r344, %r342;
	st.local.u32 	[%rd38+76], %r345;
	add.s64 	%rd55, %rd55, 16;
	add.s32 	%r552, %r552, 4;
	setp.ne.s32 	%p5, %r552, 48;
	@%p5 bra 	$L__BB0_8;
	mov.b32 	%r553, 0;
	mov.b64 	%rd56, 0;
	mov.u32 	%r569, %r40;
	mov.u32 	%r555, %r41;
	mov.u32 	%r556, %r42;
	mov.u32 	%r566, %r43;
	mov.u32 	%r558, %r44;
	mov.u32 	%r559, %r45;
	mov.u32 	%r562, %r46;
	mov.u32 	%r561, %r47;
$L__BB0_10:
	shf.l.wrap.b32 	%r347, %r558, %r558, 26;
	shf.l.wrap.b32 	%r348, %r558, %r558, 21;
	xor.b32  	%r349, %r347, %r348;
	shf.l.wrap.b32 	%r350, %r558, %r558, 7;
	xor.b32  	%r351, %r349, %r350;
	and.b32  	%r352, %r558, %r559;
	not.b32 	%r353, %r558;
	and.b32  	%r354, %r562, %r353;
	or.b32  	%r355, %r352, %r354;
	mov.u64 	%rd43, K;
	add.s64 	%rd12, %rd43, %rd56;
	ld.global.nc.u32 	%r356, [%rd12];
	add.s64 	%rd13, %rd1, %rd56;
	ld.local.u32 	%r357, [%rd13];
	add.s32 	%r358, %r355, %r561;
	add.s32 	%r359, %r358, %r351;
	add.s32 	%r360, %r359, %r356;
	add.s32 	%r59, %r360, %r357;
	shf.l.wrap.b32 	%r361, %r569, %r569, 30;
	shf.l.wrap.b32 	%r362, %r569, %r569, 19;
	xor.b32  	%r363, %r361, %r362;
	shf.l.wrap.b32 	%r364, %r569, %r569, 10;
	xor.b32  	%r365, %r363, %r364;
	and.b32  	%r366, %r569, %r555;
	not.b32 	%r367, %r569;
	and.b32  	%r368, %r556, %r367;
	or.b32  	%r369, %r366, %r368;
	add.s32 	%r60, %r365, %r369;
	add.s32 	%r561, %r60, %r559;
	add.s32 	%r564, %r59, %r558;
	add.s32 	%r565, %r60, %r566;
	add.s32 	%r568, %r59, %r556;
	and.b32  	%r370, %r553, 6;
	setp.ne.s32 	%p6, %r370, 0;
	mov.u32 	%r567, %r565;
	@%p6 bra 	$L__BB0_12;
	add.s32 	%r562, %r40, %r562;
	add.s32 	%r566, %r41, %r59;
	add.s32 	%r561, %r42, %r60;
	add.s32 	%r567, %r43, %r562;
	add.s32 	%r564, %r44, %r565;
	add.s32 	%r565, %r45, %r561;
	add.s32 	%r568, %r46, %r564;
	add.s32 	%r569, %r47, %r562;
$L__BB0_12:
	shf.l.wrap.b32 	%r371, %r565, %r565, 26;
	shf.l.wrap.b32 	%r372, %r565, %r565, 21;
	xor.b32  	%r373, %r371, %r372;
	shf.l.wrap.b32 	%r374, %r565, %r565, 7;
	xor.b32  	%r375, %r373, %r374;
	and.b32  	%r376, %r565, %r564;
	not.b32 	%r377, %r565;
	and.b32  	%r378, %r561, %r377;
	or.b32  	%r379, %r376, %r378;
	ld.global.nc.u32 	%r380, [%rd12+4];
	ld.local.u32 	%r381, [%rd13+4];
	add.s32 	%r382, %r379, %r562;
	add.s32 	%r383, %r382, %r375;
	add.s32 	%r384, %r383, %r380;
	add.s32 	%r385, %r384, %r381;
	shf.l.wrap.b32 	%r386, %r569, %r569, 30;
	shf.l.wrap.b32 	%r387, %r569, %r569, 19;
	xor.b32  	%r388, %r386, %r387;
	shf.l.wrap.b32 	%r389, %r569, %r569, 10;
	xor.b32  	%r390, %r388, %r389;
	and.b32  	%r391, %r569, %r568;
	not.b32 	%r392, %r569;
	and.b32  	%r393, %r567, %r392;
	or.b32  	%r394, %r391, %r393;
	add.s32 	%r395, %r390, %r394;
	add.s32 	%r562, %r395, %r564;
	add.s32 	%r559, %r385, %r565;
	add.s32 	%r556, %r395, %r566;
	add.s32 	%r555, %r385, %r567;
	add.s32 	%r553, %r553, 2;
	add.s64 	%rd56, %rd56, 8;
	setp.ne.s32 	%p7, %r553, 64;
	mov.u32 	%r558, %r556;
	@%p7 bra 	$L__BB0_10;
	add.s32 	%r397, %r40, %r569;
	add.s32 	%r398, %r41, %r555;
	add.s32 	%r399, %r42, %r556;
	add.s32 	%r400, %r43, %r566;
	add.s32 	%r401, %r399, 345988877;
	add.s32 	%r402, %r45, %r559;
	add.s32 	%r403, %r46, %r562;
	add.s32 	%r404, %r47, %r561;
	st.local.v4.u32 	[%rd1], {%r397, %r398, %r399, %r400};
	st.local.v4.u32 	[%rd1+16], {%r401, %r402, %r403, %r404};
	mov.b32 	%r570, 0;
	mov.b32 	%r405, -2147483648;
	st.local.v4.u32 	[%rd1+32], {%r405, %r570, %r570, %r570};
	mov.b32 	%r406, 256;
	st.local.v4.u32 	[%rd1+48], {%r570, %r570, %r570, %r406};
	mov.u64 	%rd45, ROUND_CONSTANTS;
	add.s64 	%rd57, %rd45, 8;
	add.s64 	%rd58, %rd1, 76;
$L__BB0_14:
	ld.local.v4.u32 	{%r407, %r408, %r409, %r410}, [%rd58+-76];
	mov.b64 	%rd46, {%r409, %r410};
	ld.local.v2.u32 	{%r411, %r412}, [%rd58+-20];
	shf.l.wrap.b32 	%r413, %r407, %r407, 30;
	shf.l.wrap.b32 	%r414, %r407, %r407, 19;
	xor.b32  	%r415, %r413, %r414;
	shf.l.wrap.b32 	%r416, %r407, %r407, 10;
	xor.b32  	%r417, %r415, %r416;
	xor.b32  	%r418, %r417, %r411;
	shf.l.wrap.b32 	%r419, %r408, %r408, 15;
	xor.b32  	%r420, %r418, %r419;
	shf.l.wrap.b32 	%r421, %r408, %r408, 13;
	xor.b32  	%r422, %r420, %r421;
	shr.u32 	%r423, %r408, 10;
	xor.b32  	%r424, %r422, %r423;
	ld.global.nc.u32 	%r425, [%rd57+-8];
	add.s32 	%r426, %r425, %r407;
	add.s32 	%r427, %r426, %r424;
	shf.l.wrap.b32 	%r428, %r408, %r408, 30;
	shf.l.wrap.b32 	%r429, %r408, %r408, 19;
	xor.b32  	%r430, %r428, %r429;
	shf.l.wrap.b32 	%r431, %r408, %r408, 10;
	xor.b32  	%r432, %r430, %r431;
	xor.b32  	%r433, %r432, %r412;
	shf.l.wrap.b32 	%r434, %r409, %r409, 15;
	xor.b32  	%r435, %r433, %r434;
	shf.l.wrap.b32 	%r436, %r409, %r409, 13;
	xor.b32  	%r437, %r435, %r436;
	shr.u32 	%r438, %r409, 10;
	xor.b32  	%r439, %r437, %r438;
	ld.global.nc.u32 	%r440, [%rd57+-4];
	add.s32 	%r441, %r440, %r408;
	add.s32 	%r442, %r441, %r439;
	st.local.v2.u32 	[%rd58+-12], {%r427, %r442};
	shf.l.wrap.b32 	%r443, %r409, %r409, 30;
	shf.l.wrap.b32 	%r444, %r409, %r409, 19;
	xor.b32  	%r445, %r443, %r444;
	shf.l.wrap.b32 	%r446, %r409, %r409, 10;
	xor.b32  	%r447, %r445, %r446;
	shf.l.wrap.b32 	%r448, %r410, %r410, 15;
	xor.b32  	%r449, %r447, %r448;
	shf.l.wrap.b32 	%r450, %r410, %r410, 13;
	xor.b32  	%r451, %r449, %r450;
	shr.u32 	%r452, %r410, 10;
	xor.b32  	%r453, %r451, %r452;
	xor.b32  	%r454, %r453, %r427;
	ld.global.nc.u32 	%r455, [%rd57];
	add.s32 	%r456, %r455, %r409;
	add.s32 	%r457, %r456, %r454;
	st.local.u32 	[%rd58+-4], %r457;
	{ .reg .b32 tmp; mov.b64 {tmp, %r458}, %rd46; }
	ld.local.u32 	%r459, [%rd58+-60];
	shf.l.wrap.b32 	%r460, %r458, %r458, 30;
	shf.l.wrap.b32 	%r461, %r458, %r458, 19;
	xor.b32  	%r462, %r460, %r461;
	shf.l.wrap.b32 	%r463, %r458, %r458, 10;
	xor.b32  	%r464, %r462, %r463;
	shf.l.wrap.b32 	%r465, %r459, %r459, 15;
	xor.b32  	%r466, %r464, %r465;
	shf.l.wrap.b32 	%r467, %r459, %r459, 13;
	xor.b32  	%r468, %r466, %r467;
	shr.u32 	%r469, %r459, 10;
	xor.b32  	%r470, %r468, %r469;
	xor.b32  	%r471, %r470, %r442;
	ld.global.nc.u32 	%r472, [%rd57+4];
	add.s32 	%r473, %r472, %r458;
	add.s32 	%r474, %r473, %r471;
	st.local.u32 	[%rd58], %r474;
	add.s64 	%rd58, %rd58, 16;
	add.s32 	%r570, %r570, 4;
	add.s64 	%rd57, %rd57, 16;
	setp.ne.s32 	%p8, %r570, 48;
	@%p8 bra 	$L__BB0_14;
	add.s64 	%rd59, %rd43, 4;
	add.s64 	%rd60, %rd1, 4;
	mov.b32 	%r579, 1541459225;
	mov.b32 	%r580, 528734635;
	mov.b32 	%r577, -1694144372;
	mov.b32 	%r576, 1359893119;
	mov.b32 	%r584, -1521486534;
	mov.b32 	%r574, 1013904242;
	mov.b32 	%r573, -1150833019;
	mov.b32 	%r587, 1779033703;
	mov.b32 	%r571, 0;
$L__BB0_16:
	shf.l.wrap.b32 	%r484, %r576, %r576, 26;
	shf.l.wrap.b32 	%r485, %r576, %r576, 21;
	xor.b32  	%r486, %r484, %r485;
	shf.l.wrap.b32 	%r487, %r576, %r576, 7;
	xor.b32  	%r488, %r486, %r487;
	and.b32  	%r489, %r576, %r577;
	not.b32 	%r490, %r576;
	and.b32  	%r491, %r580, %r490;
	or.b32  	%r492, %r489, %r491;
	ld.global.nc.u32 	%r493, [%rd59+-4];
	ld.local.u32 	%r494, [%rd60+-4];
	add.s32 	%r495, %r492, %r579;
	add.s32 	%r496, %r495, %r488;
	add.s32 	%r497, %r496, %r493;
	add.s32 	%r97, %r497, %r494;
	shf.l.wrap.b32 	%r498, %r587, %r587, 30;
	shf.l.wrap.b32 	%r499, %r587, %r587, 19;
	xor.b32  	%r500, %r498, %r499;
	shf.l.wrap.b32 	%r501, %r587, %r587, 10;
	xor.b32  	%r502, %r500, %r501;
	and.b32  	%r503, %r587, %r573;
	not.b32 	%r504, %r587;
	and.b32  	%r505, %r574, %r504;
	or.b32  	%r506, %r503, %r505;
	add.s32 	%r98, %r502, %r506;
	add.s32 	%r579, %r98, %r577;
	add.s32 	%r582, %r97, %r576;
	add.s32 	%r583, %r98, %r584;
	add.s32 	%r586, %r97, %r574;
	and.b32  	%r507, %r571, 6;
	setp.ne.s32 	%p9, %r507, 0;
	mov.u32 	%r585, %r583;
	@%p9 bra 	$L__BB0_18;
	add.s32 	%r103, %r580, 1779033703;
	add.s32 	%r584, %r97, -1150833019;
	add.s32 	%r579, %r98, 1013904242;
	add.s32 	%r585, %r580, 257547169;
	add.s32 	%r582, %r583, 1359893119;
	add.s32 	%r108, %r98, -680240130;
	add.s32 	%r586, %r583, 1888627754;
	add.s32 	%r587, %r580, -974474368;
	mov.u32 	%r580, %r103;
	mov.u32 	%r583, %r108;
$L__BB0_18:
	shf.l.wrap.b32 	%r508, %r583, %r583, 26;
	shf.l.wrap.b32 	%r509, %r583, %r583, 21;
	xor.b32  	%r510, %r508, %r509;
	shf.l.wrap.b32 	%r511, %r583, %r583, 7;
	xor.b32  	%r512, %r510, %r511;
	and.b32  	%r513, %r583, %r582;
	not.b32 	%r514, %r583;
	and.b32  	%r515, %r579, %r514;
	or.b32  	%r516, %r513, %r515;
	ld.global.nc.u32 	%r517, [%rd59];
	ld.local.u32 	%r518, [%rd60];
	add.s32 	%r519, %r516, %r580;
	add.s32 	%r520, %r519, %r512;
	add.s32 	%r521, %r520, %r517;
	add.s32 	%r522, %r521, %r518;
	shf.l.wrap.b32 	%r523, %r587, %r587, 30;
	shf.l.wrap.b32 	%r524, %r587, %r587, 19;
	xor.b32  	%r525, %r523, %r524;
	shf.l.wrap.b32 	%r526, %r587, %r587, 10;
	xor.b32  	%r527, %r525, %r526;
	and.b32  	%r528, %r587, %r586;
	not.b32 	%r529, %r587;
	and.b32  	%r530, %r585, %r529;
	or.b32  	%r531, %r528, %r530;
	add.s32 	%r532, %r527, %r531;
	add.s32 	%r580, %r532, %r582;
	add.s32 	%r577, %r522, %r583;
	add.s32 	%r574, %r532, %r584;
	add.s32 	%r573, %r522, %r585;
	add.s32 	%r571, %r571, 2;
	add.s64 	%rd60, %rd60, 8;
	add.s64 	%rd59, %rd59, 8;
	setp.ne.s32 	%p10, %r571, 64;
	mov.u32 	%r576, %r574;
	@%p10 bra 	$L__BB0_16;
	ld.param.u64 	%rd52, [_Z20double_sha256_kernelPKjPji_param_1];
	add.s32 	%r533, %r587, 1779033703;
	cvta.to.global.u64 	%rd49, %rd52;
	mul.wide.s32 	%rd50, %r1, 4;
	add.s64 	%rd51, %rd49, %rd50;
	st.global.u32 	[%rd51], %r533;
$L__BB0_20:
	ret;

}


// ===== COMPILED SASS (sm_100) =====

	.target	sm_100

	.elftype	@"ET_EXEC"


//--------------------- .note.nv.tkinfo           --------------------------
	.section	.note.nv.tkinfo,"",@"SHT_NOTE"
	.sectionflags	@"SHF_NOTE_NV_TKINFO"
	.tkinfo
        /*0018*/ 	.word	0x00000002
        /*0030*/ 	.string	""
        /*0030*/ 	.string	"ptxas"
        /*0030*/ 	.string	"Cuda compilation tools, release 13.0, V13.0.88"
        /*0030*/ 	.string	"Build cuda_13.0.r13.0/compiler.36424714_0"
        /*0030*/ 	.string	"-arch sm_100 -m 64 "



//--------------------- .note.nv.cuinfo           --------------------------
	.section	.note.nv.cuinfo,"",@"SHT_NOTE"
	.sectionflags	@"SHF_NOTE_NV_CUINFO"
        /*0018*/ 	.short	0x0002
        /*001a*/ 	.short	0x0064
        /*001c*/ 	.short	0x0082
	.zero		2


//--------------------- .nv.info                  --------------------------
	.section	.nv.info,"",@"SHT_CUDA_INFO"
	.align	4


	//----- nvinfo : EIATTR_REGCOUNT
	.align		4
        /*0000*/ 	.byte	0x04, 0x2f
        /*0002*/ 	.short	(.L_4 - .L_3)
	.align		4
.L_3:
        /*0004*/ 	.word	index@(_Z20double_sha256_kernelPKjPji)
        /*0008*/ 	.word	0x0000001f


	//----- nvinfo : EIATTR_FRAME_SIZE
	.align		4
.L_4:
        /*000c*/ 	.byte	0x04, 0x11
        /*000e*/ 	.short	(.L_6 - .L_5)
	.align		4
.L_5:
        /*0010*/ 	.word	index@(_Z20double_sha256_kernelPKjPji)
        /*0014*/ 	.word	0x00000100


	//----- nvinfo : EIATTR_MIN_STACK_SIZE
	.align		4
.L_6:
        /*0018*/ 	.byte	0x04, 0x12
        /*001a*/ 	.short	(.L_8 - .L_7)
	.align		4
.L_7:
        /*001c*/ 	.word	index@(_Z20double_sha256_kernelPKjPji)
        /*0020*/ 	.word	0x00000100
.L_8:


//--------------------- .nv.compat                --------------------------
	.section	.nv.compat,"",@"SHT_CUDA_COMPAT_INFO"
	.align	4
        /*0000*/ 	.byte	0x02, 0x09, 0x00, 0x00, 0x02, 0x02, 0x01, 0x00, 0x02, 0x05, 0x05, 0x00, 0x03, 0x07, 0x01, 0x01
        /*0010*/ 	.byte	0x02, 0x03, 0x00, 0x00, 0x02, 0x06, 0x01, 0x00, 0x04, 0x0b, 0x08, 0x00, 0x09, 0x00, 0x00, 0x00
        /*0020*/ 	.byte	0x00, 0x00, 0x00, 0x00


//--------------------- .nv.info._Z20double_sha256_kernelPKjPji --------------------------
	.section	.nv.info._Z20double_sha256_kernelPKjPji,"",@"SHT_CUDA_INFO"
	.sectionflags	@""
	.align	4


	//----- nvinfo : EIATTR_CUDA_API_VERSION
	.align		4
        /*0000*/ 	.byte	0x04, 0x37
        /*0002*/ 	.short	(.L_10 - .L_9)
.L_9:
        /*0004*/ 	.word	0x00000082


	//----- nvinfo : EIATTR_KPARAM_INFO
	.align		4
.L_10:
        /*0008*/ 	.byte	0x04, 0x17
        /*000a*/ 	.short	(.L_12 - .L_11)
.L_11:
        /*000c*/ 	.word	0x00000000
        /*0010*/ 	.short	0x0002
        /*0012*/ 	.short	0x0010
        /*0014*/ 	.byte	0x00, 0xf0, 0x11, 0x00


	//----- nvinfo : EIATTR_KPARAM_INFO
	.align		4
.L_12:
        /*0018*/ 	.byte	0x04, 0x17
        /*001a*/ 	.short	(.L_14 - .L_13)
.L_13:
        /*001c*/ 	.word	0x00000000
        /*0020*/ 	.short	0x0001
        /*0022*/ 	.short	0x0008
        /*0024*/ 	.byte	0x00, 0xf5, 0x21, 0x00


	//----- nvinfo : EIATTR_KPARAM_INFO
	.align		4
.L_14:
        /*0028*/ 	.byte	0x04, 0x17
        /*002a*/ 	.short	(.L_16 - .L_15)
.L_15:
        /*002c*/ 	.word	0x00000000
        /*0030*/ 	.short	0x0000
        /*0032*/ 	.short	0x0000
        /*0034*/ 	.byte	0x00, 0xf5, 0x21, 0x00


	//----- nvinfo : EIATTR_SPARSE_MMA_MASK
	.align		4
.L_16:
        /*0038*/ 	.byte	0x03, 0x50
        /*003a*/ 	.short	0x0000


	//----- nvinfo : EIATTR_MAXREG_COUNT
	.align		4
        /*003c*/ 	.byte	0x03, 0x1b
        /*003e*/ 	.short	0x00ff


	//----- nvinfo : EIATTR_MERCURY_ISA_VERSION
	.align		4
        /*0040*/ 	.byte	0x03, 0x5f
        /*0042*/ 	.short	0x0101


	//----- nvinfo : EIATTR_VRC_CTA_INIT_COUNT
	.align		4
        /*0044*/ 	.byte	0x02, 0x4a
	.zero		1
	.zero		1


	//----- nvinfo : EIATTR_EXIT_INSTR_OFFSETS
	.align		4
        /*0048*/ 	.byte	0x04, 0x1c
        /*004a*/ 	.short	(.L_18 - .L_17)


	//   ....[0]....
.L_17:
        /*004c*/ 	.word	0x00000080


	//   ....[1]....
        /*0050*/ 	.word	0x00001d70


	//----- nvinfo : EIATTR_CBANK_PARAM_SIZE
	.align		4
.L_18:
        /*0054*/ 	.byte	0x03, 0x19
        /*0056*/ 	.short	0x0014


	//----- nvinfo : EIATTR_PARAM_CBANK
	.align		4
        /*0058*/ 	.byte	0x04, 0x0a
        /*005a*/ 	.short	(.L_20 - .L_19)
	.align		4
.L_19:
        /*005c*/ 	.word	index@(.nv.constant0._Z20double_sha256_kernelPKjPji)
        /*0060*/ 	.short	0x0380
        /*0062*/ 	.short	0x0014


	//----- nvinfo : EIATTR_SW_WAR
	.align		4
.L_20:
        /*0064*/ 	.byte	0x04, 0x36
        /*0066*/ 	.short	(.L_22 - .L_21)
.L_21:
        /*0068*/ 	.word	0x00000008
.L_22:


//--------------------- .nv.callgraph             --------------------------
	.section	.nv.callgraph,"",@"SHT_CUDA_CALLGRAPH"
	.align	4
	.sectionentsize	8
	.align		4
        /*0000*/ 	.word	0x00000000
	.align		4
        /*0004*/ 	.word	0xffffffff
	.align		4
        /*0008*/ 	.word	0x00000000
	.align		4
        /*000c*/ 	.word	0xfffffffe
	.align		4
        /*0010*/ 	.word	0x00000000
	.align		4
        /*0014*/ 	.word	0xfffffffd
	.align		4
        /*0018*/ 	.word	0x00000000
	.align		4
        /*001c*/ 	.word	0xfffffffc


//--------------------- .nv.constant4             --------------------------
	.section	.nv.constant4,"a",@progbits
	.align	8
	.align		8
.nv.constant4:
        /*0000*/ 	.dword	K
	.align		8
        /*0008*/ 	.dword	ROUND_CONSTANTS
	.align		8
        /*0010*/ 	.dword	INITIAL_STATE


//--------------------- .text._Z20double_sha256_kernelPKjPji --------------------------
	.section	.text._Z20double_sha256_kernelPKjPji,"ax",@progbits
	.align	128
        .global         _Z20double_sha256_kernelPKjPji
        .type           _Z20double_sha256_kernelPKjPji,@function
        .size           _Z20double_sha256_kernelPKjPji,(.L_x_7 - _Z20double_sha256_kernelPKjPji)
        .other          _Z20double_sha256_kernelPKjPji,@"STO_CUDA_ENTRY STV_DEFAULT"
_Z20double_sha256_kernelPKjPji:
.text._Z20double_sha256_kernelPKjPji:
[----:B------:R-:W0:Y:S01]  /*0000*/  LDC R1, c[0x0][0x37c] ;  /* 0x0000df00ff017b82 */ /* 0x000e220000000800 */
[----:B------:R-:W1:Y:S07]  /*0010*/  S2R R3, SR_TID.X ;  /* 0x0000000000037919 */ /* 0x000e6e0000002100 */
[----:B------:R-:W1:Y:S01]  /*0020*/  S2UR UR4, SR_CTAID.X ;  /* 0x00000000000479c3 */ /* 0x000e620000002500 */
[----:B------:R-:W2:Y:S01]  /*0030*/  LDCU UR5, c[0x0][0x390] ;  /* 0x00007200ff0577ac */ /* 0x000ea20008000800 */
[----:B0-----:R-:W-:-:S06]  /*0040*/  VIADD R1, R1, 0xffffff00 ;  /* 0xffffff0001017836 */ /* 0x001fcc0000000000 */
[----:B------:R-:W1:Y:S02]  /*0050*/  LDC R2, c[0x0][0x360] ;  /* 0x0000d800ff027b82 */ /* 0x000e640000000800 */
[----:B-1----:R-:W-:-:S05]  /*0060*/  IMAD R2, R2, UR4, R3 ;  /* 0x0000000402027c24 */ /* 0x002fca000f8e0203 */
[----:B--2---:R-:W-:-:S13]  /*0070*/  ISETP.GE.AND P0, PT, R2, UR5, PT ;  /* 0x0000000502007c0c */ /* 0x004fda000bf06270 */
[----:B------:R-:W-:Y:S05]  /*0080*/  @P0 EXIT ;  /* 0x000000000000094d */ /* 0x000fea0003800000 */
[----:B------:R-:W0:Y:S01]  /*0090*/  LDC.64 R6, c[0x0][0x380] ;  /* 0x0000e000ff067b82 */ /* 0x000e220000000a00 */
[----:B------:R-:W1:Y:S01]  /*00a0*/  LDCU.64 UR8, c[0x0][0x358] ;  /* 0x00006b00ff0877ac */ /* 0x000e620008000a00 */
[----:B------:R-:W-:Y:S01]  /*00b0*/  IMAD R3, R2, 0x14, RZ ;  /* 0x0000001402037824 */ /* 0x000fe200078e02ff */
[----:B------:R-:W2:Y:S03]  /*00c0*/  LDCU.64 UR6, c[0x4][0x8] ;  /* 0x01000100ff0677ac */ /* 0x000ea60008000a00 */
[----:B0-----:R-:W-:-:S05]  /*00d0*/  IMAD.WIDE R6, R3, 0x4, R6 ;  /* 0x0000000403067825 */ /* 0x001fca00078e0206 */
[----:B-1----:R-:W3:Y:S04]  /*00e0*/  LDG.E R8, desc[UR8][R6.64] ;  /* 0x0000000806087981 */ /* 0x002ee8000c1e1900 */
[----:B------:R-:W3:Y:S04]  /*00f0*/  LDG.E R9, desc[UR8][R6.64+0x4] ;  /* 0x0000040806097981 */ /* 0x000ee8000c1e1900 */
[----:B------:R-:W3:Y:S04]  /*0100*/  LDG.E R10, desc[UR8][R6.64+0x8] ;  /* 0x00000808060a7981 */ /* 0x000ee8000c1e1900 */
[----:B------:R-:W3:Y:S04]  /*0110*/  LDG.E R11, desc[UR8][R6.64+0xc] ;  /* 0x00000c08060b7981 */ /* 0x000ee8000c1e1900 */
[----:B------:R-:W4:Y:S04]  /*0120*/  LDG.E R12, desc[UR8][R6.64+0x10] ;  /* 0x00001008060c7981 */ /* 0x000f28000c1e1900 */
[----:B------:R-:W4:Y:S04]  /*0130*/  LDG.E R13, desc[UR8][R6.64+0x14] ;  /* 0x00001408060d7981 */ /* 0x000f28000c1e1900 */
[----:B------:R-:W4:Y:S04]  /*0140*/  LDG.E R14, desc[UR8][R6.64+0x18] ;  /* 0x00001808060e7981 */ /* 0x000f28000c1e1900 */
[----:B------:R-:W4:Y:S04]  /*0150*/  LDG.E R15, desc[UR8][R6.64+0x1c] ;  /* 0x00001c08060f7981 */ /* 0x000f28000c1e1900 */
[----:B------:R-:W5:Y:S04]  /*0160*/  LDG.E R16, desc[UR8][R6.64+0x20] ;  /* 0x0000200806107981 */ /* 0x000f68000c1e1900 */
[----:B------:R-:W5:Y:S04]  /*0170*/  LDG.E R17, desc[UR8][R6.64+0x24] ;  /* 0x0000240806117981 */ /* 0x000f68000c1e1900 */
[----:B------:R-:W5:Y:S04]  /*0180*/  LDG.E R18, desc[UR8][R6.64+0x28] ;  /* 0x0000280806127981 */ /* 0x000f68000c1e1900 */
[----:B------:R-:W5:Y:S04]  /*0190*/  LDG.E R19, desc[UR8][R6.64+0x2c] ;  /* 0x00002c0806137981 */ /* 0x000f68000c1e1900 */
[----:B------:R-:W2:Y:S04]  /*01a0*/  LDG.E R20, desc[UR8][R6.64+0x30] ;  /* 0x0000300806147981 */ /* 0x000ea8000c1e1900 */
[----:B------:R-:W2:Y:S04]  /*01b0*/  LDG.E R21, desc[UR8][R6.64+0x34] ;  /* 0x0000340806157981 */ /* 0x000ea8000c1e1900 */
[----:B------:R-:W2:Y:S04]  /*01c0*/  LDG.E R22, desc[UR8][R6.64+0x38] ;  /* 0x0000380806167981 */ /* 0x000ea8000c1e1900 */
[----:B------:R-:W2:Y:S01]  /*01d0*/  LDG.E R23, desc[UR8][R6.64+0x3c] ;  /* 0x00003c0806177981 */ /* 0x000ea2000c1e1900 */
[----:B------:R-:W-:Y:S01]  /*01e0*/  IMAD.MOV.U32 R4, RZ, RZ, RZ ;  /* 0x000000ffff047224 */ /* 0x000fe200078e00ff */
[----:B------:R-:W-:Y:S01]  /*01f0*/  UMOV UR4, URZ ;  /* 0x000000ff00047c82 */ /* 0x000fe20008000000 */
[----:B------:R-:W-:Y:S01]  /*0200*/  IMAD.MOV.U32 R0, RZ, RZ, RZ ;  /* 0x000000ffff007224 */ /* 0x000fe200078e00ff */
[----:B---3--:R0:W-:Y:S04]  /*0210*/  STL.128 [R1], R8 ;  /* 0x0000000801007387 */ /* 0x0081e80000100c00 */
[----:B----4-:R0:W-:Y:S04]  /*0220*/  STL.128 [R1+0x10], R12 ;  /* 0x0000100c01007387 */ /* 0x0101e80000100c00 */
[----:B-----5:R0:W-:Y:S04]  /*0230*/  STL.128 [R1+0x20], R16 ;  /* 0x0000201001007387 */ /* 0x0201e80000100c00 */
[----:B--2---:R0:W-:Y:S02]  /*0240*/  STL.128 [R1+0x30], R20 ;  /* 0x0000301401007387 */ /* 0x0041e40000100c00 */
.L_x_0:
[----:B-1----:R-:W-:-:S05]  /*0250*/  IMAD.IADD R3, R1, 0x1, R4 ;  /* 0x0000000101037824 */ /* 0x002fca00078e0204 */
[----:B0-----:R-:W2:Y:S04]  /*0260*/  LDL.128 R8, [R3] ;  /* 0x0000000003087983 */ /* 0x001ea80000100c00 */
[----:B------:R-:W3:Y:S01]  /*0270*/  LDL.64 R12, [R3+0x38] ;  /* 0x00003800030c7983 */ /* 0x000ee20000100a00 */
[----:B------:R-:W-:-:S03]  /*0280*/  IADD3 R18, P0, PT, R4, UR6, RZ ;  /* 0x0000000604127c10 */ /* 0x000fc6000ff1e0ff */
[----:B------:R-:W4:Y:S01]  /*0290*/  LDL R5, [R3+0x10] ;  /* 0x0000100003057983 */ /* 0x000f220000100800 */
[----:B------:R-:W-:-:S05]  /*02a0*/  IADD3.X R19, PT, PT, R0, UR7, RZ, P0, !PT ;  /* 0x0000000700137c10 */ /* 0x000fca00087fe4ff */
[----:B------:R-:W5:Y:S04]  /*02b0*/  LDG.E.CONSTANT R17, desc[UR8][R18.64] ;  /* 0x0000000812117981 */ /* 0x000f68000c1e9900 */
[----:B------:R-:W5:Y:S04]  /*02c0*/  LDG.E.CONSTANT R14, desc[UR8][R18.64+0x4] ;  /* 0x00000408120e7981 */ /* 0x000f68000c1e9900 */
[----:B------:R-:W5:Y:S04]  /*02d0*/  LDG.E.CONSTANT R15, desc[UR8][R18.64+0x8] ;  /* 0x00000808120f7981 */ /* 0x000f68000c1e9900 */
[----:B------:R0:W5:Y:S01]  /*02e0*/  LDG.E.CONSTANT R16, desc[UR8][R18.64+0xc] ;  /* 0x00000c0812107981 */ /* 0x000162000c1e9900 */
[----:B------:R-:W-:-:S04]  /*02f0*/  UIADD3 UR4, UPT, UPT, UR4, 0x4, URZ ;  /* 0x0000000404047890 */ /* 0x000fc8000fffe0ff */
[----:B------:R-:W-:Y:S01]  /*0300*/  UISETP.NE.AND UP0, UPT, UR4, 0x30, UPT ;  /* 0x000000300400788c */ /* 0x000fe2000bf05270 */
[----:B------:R-:W-:-:S05]  /*0310*/  IADD3 R4, P0, PT, R4, 0x10, RZ ;  /* 0x0000001004047810 */ /* 0x000fca0007f1e0ff */
[----:B------:R-:W-:Y:S01]  /*0320*/  IMAD.X R0, RZ, RZ, R0, P0 ;  /* 0x000000ffff007224 */ /* 0x000fe200000e0600 */
[C-C-:B--2---:R-:W-:Y:S02]  /*0330*/  SHF.L.W.U32.HI R20, R8.reuse, 0x1e, R8.reuse ;  /* 0x0000001e08147819 */ /* 0x144fe40000010e08 */
[C-C-:B------:R-:W-:Y:S02]  /*0340*/  SHF.L.W.U32.HI R21, R8.reuse, 0x13, R8.reuse ;  /* 0x0000001308157819 */ /* 0x140fe40000010e08 */
[----:B------:R-:W-:Y:S02]  /*0350*/  SHF.L.W.U32.HI R22, R8, 0xa, R8 ;  /* 0x0000000a08167819 */ /* 0x000fe40000010e08 */
[C---:B------:R-:W-:Y:S02]  /*0360*/  SHF.L.W.U32.HI R23, R9.reuse, 0x13, R9 ;  /* 0x0000001309177819 */ /* 0x040fe40000010e09 */
[----:B------:R-:W-:Y:S02]  /*0370*/  LOP3.LUT R21, R22, R20, R21, 0x96, !PT ;  /* 0x0000001416157212 */ /* 0x000fe400078e9615 */
[----:B------:R-:W-:-:S02]  /*0380*/  SHF.L.W.U32.HI R20, R9, 0x1e, R9 ;  /* 0x0000001e09147819 */ /* 0x000fc40000010e09 */
[C-C-:B------:R-:W-:Y:S02]  /*0390*/  SHF.L.W.U32.HI R22, R9.reuse, 0xa, R9.reuse ;  /* 0x0000000a09167819 */ /* 0x140fe40000010e09 */
[----:B0-----:R-:W-:Y:S02]  /*03a0*/  SHF.L.W.U32.HI R19, R9, 0xf, R9 ;  /* 0x0000000f09137819 */ /* 0x001fe40000010e09 */
[C-C-:B------:R-:W-:Y:S02]  /*03b0*/  SHF.L.W.U32.HI R24, R10.reuse, 0x1e, R10.reuse ;  /* 0x0000001e0a187819 */ /* 0x140fe40000010e0a */
[C-C-:B------:R-:W-:Y:S02]  /*03c0*/  SHF.L.W.U32.HI R25, R10.reuse, 0x13, R10.reuse ;  /* 0x000000130a197819 */ /* 0x140fe40000010e0a */
[----:B------:R-:W-:Y:S02]  /*03d0*/  SHF.L.W.U32.HI R26, R10, 0xa, R10 ;  /* 0x0000000a0a1a7819 */ /* 0x000fe40000010e0a */
[----:B------:R-:W-:-:S02]  /*03e0*/  LOP3.LUT R20, R22, R20, R23, 0x96, !PT ;  /* 0x0000001416147212 */ /* 0x000fc400078e9617 */
[----:B---3--:R-:W-:Y:S02]  /*03f0*/  LOP3.LUT R19, R19, R21, R12, 0x96, !PT ;  /* 0x0000001513137212 */ /* 0x008fe400078e960c */
[--C-:B------:R-:W-:Y:S02]  /*0400*/  SHF.L.W.U32.HI R22, R9, 0xd, R9.reuse ;  /* 0x0000000d09167819 */ /* 0x100fe40000010e09 */
[----:B------:R-:W-:Y:S02]  /*0410*/  SHF.L.W.U32.HI R23, R10, 0xf, R10 ;  /* 0x0000000f0a177819 */ /* 0x000fe40000010e0a */
[----:B------:R-:W-:Y:S02]  /*0420*/  SHF.R.U32.HI R21, RZ, 0xa, R9 ;  /* 0x0000000aff157819 */ /* 0x000fe40000011609 */
[----:B------:R-:W-:Y:S02]  /*0430*/  LOP3.LUT R18, R26, R24, R25, 0x96, !PT ;  /* 0x000000181a127212 */ /* 0x000fe400078e9619 */
[----:B------:R-:W-:-:S02]  /*0440*/  SHF.L.W.U32.HI R12, R11, 0x1e, R11 ;  /* 0x0000001e0b0c7819 */ /* 0x000fc40000010e0b */
[C-C-:B------:R-:W-:Y:S02]  /*0450*/  SHF.L.W.U32.HI R25, R11.reuse, 0x13, R11.reuse ;  /* 0x000000130b197819 */ /* 0x140fe40000010e0b */
[----:B------:R-:W-:Y:S02]  /*0460*/  SHF.L.W.U32.HI R24, R11, 0xa, R11 ;  /* 0x0000000a0b187819 */ /* 0x000fe40000010e0b */
[----:B------:R-:W-:Y:S02]  /*0470*/  LOP3.LUT R13, R23, R20, R13, 0x96, !PT ;  /* 0x00000014170d7212 */ /* 0x000fe400078e960d */
[----:B------:R-:W-:Y:S02]  /*0480*/  LOP3.LUT R19, R21, R19, R22, 0x96, !PT ;  /* 0x0000001315137212 */ /* 0x000fe400078e9616 */
[--C-:B------:R-:W-:Y:S02]  /*0490*/  SHF.L.W.U32.HI R20, R10, 0xd, R10.reuse ;  /* 0x0000000d0a147819 */ /* 0x100fe40000010e0a */
[----:B------:R-:W-:-:S02]  /*04a0*/  SHF.R.U32.HI R21, RZ, 0xa, R10 ;  /* 0x0000000aff157819 */ /* 0x000fc4000001160a */
[----:B------:R-:W-:Y:S02]  /*04b0*/  LOP3.LUT R12, R24, R12, R25, 0x96, !PT ;  /* 0x0000000c180c7212 */ /* 0x000fe400078e9619 */
[C-C-:B----4-:R-:W-:Y:S02]  /*04c0*/  SHF.L.W.U32.HI R25, R5.reuse, 0xf, R5.reuse ;  /* 0x0000000f05197819 */ /* 0x150fe40000010e05 */
[----:B------:R-:W-:Y:S02]  /*04d0*/  SHF.L.W.U32.HI R24, R5, 0xd, R5 ;  /* 0x0000000d05187819 */ /* 0x000fe40000010e05 */
[C-C-:B------:R-:W-:Y:S02]  /*04e0*/  SHF.L.W.U32.HI R23, R11.reuse, 0xf, R11.reuse ;  /* 0x0000000f0b177819 */ /* 0x140fe40000010e0b */
[----:B------:R-:W-:Y:S02]  /*04f0*/  SHF.L.W.U32.HI R22, R11, 0xd, R11 ;  /* 0x0000000d0b167819 */ /* 0x000fe40000010e0b */
[----:B------:R-:W-:-:S02]  /*0500*/  LOP3.LUT R13, R21, R13, R20, 0x96, !PT ;  /* 0x0000000d150d7212 */ /* 0x000fc400078e9614 */
[----:B------:R-:W-:Y:S02]  /*0510*/  LOP3.LUT R24, R24, R12, R25, 0x96, !PT ;  /* 0x0000000c18187212 */ /* 0x000fe400078e9619 */
[----:B------:R-:W-:Y:S02]  /*0520*/  LOP3.LUT R23, R22, R18, R23, 0x96, !PT ;  /* 0x0000001216177212 */ /* 0x000fe400078e9617 */
[----:B-----5:R-:W-:Y:S02]  /*0530*/  IADD3 R8, PT, PT, R19, R17, R8 ;  /* 0x0000001113087210 */ /* 0x020fe40007ffe008 */
[----:B------:R-:W-:Y:S02]  /*0540*/  IADD3 R9, PT, PT, R13, R14, R9 ;  /* 0x0000000e0d097210 */ /* 0x000fe40007ffe009 */
[----:B------:R-:W-:Y:S02]  /*0550*/  SHF.R.U32.HI R12, RZ, 0xa, R11 ;  /* 0x0000000aff0c7819 */ /* 0x000fe4000001160b */
[----:B------:R-:W-:-:S02]  /*0560*/  SHF.R.U32.HI R5, RZ, 0xa, R5 ;  /* 0x0000000aff057819 */ /* 0x000fc40000011605 */
[----:B------:R-:W-:Y:S02]  /*0570*/  LOP3.LUT R12, R8, R23, R12, 0x96, !PT ;  /* 0x00000017080c7212 */ /* 0x000fe400078e960c */
[----:B------:R-:W-:Y:S02]  /*0580*/  LOP3.LUT R5, R9, R24, R5, 0x96, !PT ;  /* 0x0000001809057212 */ /* 0x000fe400078e9605 */
[----:B------:R-:W-:Y:S02]  /*0590*/  IADD3 R12, PT, PT, R12, R15, R10 ;  /* 0x0000000f0c0c7210 */ /* 0x000fe40007ffe00a */
[----:B------:R-:W-:Y:S01]  /*05a0*/  IADD3 R16, PT, PT, R5, R16, R11 ;  /* 0x0000001005107210 */ /* 0x000fe20007ffe00b */
[----:B------:R1:W-:Y:S04]  /*05b0*/  STL.64 [R3+0x40], R8 ;  /* 0x0000400803007387 */ /* 0x0003e80000100a00 */
[----:B------:R1:W-:Y:S04]  /*05c0*/  STL [R3+0x48], R12 ;  /* 0x0000480c03007387 */ /* 0x0003e80000100800 */
[----:B------:R1:W-:Y:S01]  /*05d0*/  STL [R3+0x4c], R16 ;  /* 0x00004c1003007387 */ /* 0x0003e20000100800 */
[----:B------:R-:W-:Y:S05]  /*05e0*/  BRA.U UP0, `(.L_x_0) ;  /* 0xfffffffd00187547 */ /* 0x000fea000b83ffff */
[----:B------:R-:W-:Y:S01]  /*05f0*/  IMAD.MOV.U32 R11, RZ, RZ, 0x5be0cd19 ;  /* 0x5be0cd19ff0b7424 */ /* 0x000fe200078e00ff */
[----:B------:R-:W-:Y:S01]  /*0600*/  CS2R R22, SRZ ;  /* 0x0000000000167805 */ /* 0x000fe2000001ff00 */
[----:B------:R-:W-:Y:S01]  /*0610*/  IMAD.MOV.U32 R10, RZ, RZ, 0x1f83d9ab ;  /* 0x1f83d9abff0a7424 */ /* 0x000fe200078e00ff */
[----:B------:R-:W0:Y:S01]  /*0620*/  LDCU.64 UR4, c[0x4][URZ] ;  /* 0x01000000ff0477ac */ /* 0x000e220008000a00 */
[----:B-1----:R-:W-:Y:S02]  /*0630*/  IMAD.MOV.U32 R9, RZ, RZ, -0x64fa9774 ;  /* 0x9b05688cff097424 */ /* 0x002fe400078e00ff */
[----:B------:R-:W-:Y:S02]  /*0640*/  IMAD.MOV.U32 R14, RZ, RZ, 0x510e527f ;  /* 0x510e527fff0e7424 */ /* 0x000fe400078e00ff */
[----:B------:R-:W-:Y:S02]  /*0650*/  IMAD.MOV.U32 R8, RZ, RZ, -0x5ab00ac6 ;  /* 0xa54ff53aff087424 */ /* 0x000fe400078e00ff */
[----:B------:R-:W-:-:S02]  /*0660*/  IMAD.MOV.U32 R3, RZ, RZ, 0x3c6ef372 ;  /* 0x3c6ef372ff037424 */ /* 0x000fc400078e00ff */
[----:B------:R-:W-:Y:S02]  /*0670*/  IMAD.MOV.U32 R21, RZ, RZ, -0x4498517b ;  /* 0xbb67ae85ff157424 */ /* 0x000fe400078e00ff */
[----:B------:R-:W-:Y:S02]  /*0680*/  IMAD.MOV.U32 R20, RZ, RZ, 0x6a09e667 ;  /* 0x6a09e667ff147424 */ /* 0x000fe400078e00ff */
[----:B------:R-:W-:-:S07]  /*0690*/  IMAD.MOV.U32 R0, RZ, RZ, RZ ;  /* 0x000000ffff007224 */ /* 0x000fce00078e00ff */
.L_x_1:
[----:B0-----:R-:W-:Y:S01]  /*06a0*/  IADD3 R12, P0, PT, R0, UR4, RZ ;  /* 0x00000004000c7c10 */ /* 0x001fe2000ff1e0ff */
[----:B------:R-:W-:-:S03]  /*06b0*/  IMAD.IADD R4, R1, 0x1, R0 ;  /* 0x0000000101047824 */ /* 0x000fc600078e0200 */
[----:B------:R-:W-:-:S03]  /*06c0*/  IADD3.X R13, PT, PT, R22, UR5, RZ, P0, !PT ;  /* 0x00000005160d7c10 */ /* 0x000fc600087fe4ff */
[----:B------:R-:W2:Y:S04]  /*06d0*/  LDL.64 R4, [R4] ;  /* 0x0000000004047983 */ /* 0x000ea80000100a00 */
[----:B------:R-:W2:Y:S04]  /*06e0*/  LDG.E.CONSTANT R15, desc[UR8][R12.64] ;  /* 0x000000080c0f7981 */ /* 0x000ea8000c1e9900 */
[----:B------:R0:W3:Y:S01]  /*06f0*/  LDG.E.CONSTANT R16, desc[UR8][R12.64+0x4] ;  /* 0x000004080c107981 */ /* 0x0000e2000c1e9900 */
[C-C-:B------:R-:W-:Y:S02]  /*0700*/  SHF.L.W.U32.HI R24, R20.reuse, 0x1e, R20.reuse ;  /* 0x0000001e14187819 */ /* 0x140fe40000010e14 */
[----:B------:R-:W-:-:S02]  /*0710*/  SHF.L.W.U32.HI R25, R20, 0x13, R20 ;  /* 0x0000001314197819 */ /* 0x000fc40000010e14 */
[----:B------:R-:W-:Y:S02]  /*0720*/  SHF.L.W.U32.HI R26, R20, 0xa, R20 ;  /* 0x0000000a141a7819 */ /* 0x000fe40000010e14 */
[C-C-:B------:R-:W-:Y:S02]  /*0730*/  SHF.L.W.U32.HI R17, R14.reuse, 0x1a, R14.reuse ;  /* 0x0000001a0e117819 */ /* 0x140fe40000010e0e */
[C-C-:B------:R-:W-:Y:S02]  /*0740*/  SHF.L.W.U32.HI R18, R14.reuse, 0x15, R14.reuse ;  /* 0x000000150e127819 */ /* 0x140fe40000010e0e */
[----:B------:R-:W-:Y:S02]  /*0750*/  SHF.L.W.U32.HI R19, R14, 0x7, R14 ;  /* 0x000000070e137819 */ /* 0x000fe40000010e0e */
[----:B------:R-:W-:Y:S02]  /*0760*/  LOP3.LUT R24, R26, R24, R25, 0x96, !PT ;  /* 0x000000181a187212 */ /* 0x000fe400078e9619 */
[----:B------:R-:W-:-:S02]  /*0770*/  LOP3.LUT R21, R3, R20, R21, 0xb8, !PT ;  /* 0x0000001403157212 */ /* 0x000fc400078eb815 */
[C---:B------:R-:W-:Y:S01]  /*0780*/  LOP3.LUT P0, RZ, R23.reuse, 0x6, RZ, 0xc0, !PT ;  /* 0x0000000617ff7812 */ /* 0x040fe2000780c0ff */
[----:B------:R-:W-:Y:S01]  /*0790*/  VIADD R23, R23, 0x2 ;  /* 0x0000000217177836 */ /* 0x000fe20000000000 */
[----:B------:R-:W-:Y:S01]  /*07a0*/  LOP3.LUT R18, R19, R17, R18, 0x96, !PT ;  /* 0x0000001113127212 */ /* 0x000fe200078e9612 */
[----:B------:R-:W-:Y:S01]  /*07b0*/  IMAD.IADD R24, R24, 0x1, R21 ;  /* 0x0000000118187824 */ /* 0x000fe200078e0215 */
[----:B0-----:R-:W-:Y:S02]  /*07c0*/  LOP3.LUT R12, R10, R14, R9, 0xb8, !PT ;  /* 0x0000000e0a0c7212 */ /* 0x001fe400078eb809 */
[----:B------:R-:W-:Y:S01]  /*07d0*/  IADD3 R0, P1, PT, R0, 0x8, RZ ;  /* 0x0000000800007810 */ /* 0x000fe20007f3e0ff */
[----:B------:R-:W-:Y:S01]  /*07e0*/  IMAD.IADD R21, R8, 0x1, R24 ;  /* 0x0000000108157824 */ /* 0x000fe200078e0218 */
[----:B------:R-:W-:Y:S01]  /*07f0*/  IADD3 R12, PT, PT, R18, R12, R11 ;  /* 0x0000000c120c7210 */ /* 0x000fe20007ffe00b */
[----:B------:R-:W-:Y:S02]  /*0800*/  IMAD.IADD R11, R24, 0x1, R9 ;  /* 0x00000001180b7824 */ /* 0x000fe400078e0209 */
[----:B------:R-:W-:-:S02]  /*0810*/  IMAD.X R22, RZ, RZ, R22, P1 ;  /* 0x000000ffff167224 */ /* 0x000fc400008e0616 */
[C---:B------:R-:W-:Y:S02]  /*0820*/  @!P0 VIADD R13, R10.reuse, 0x6a09e667 ;  /* 0x6a09e6670a0d8836 */ /* 0x040fe40000000000 */
[----:B------:R-:W-:Y:S02]  /*0830*/  @!P0 VIADD R20, R10, 0xc5eab380 ;  /* 0xc5eab3800a148836 */ /* 0x000fe40000000000 */
[----:B------:R-:W-:-:S03]  /*0840*/  @!P0 VIADD R11, R24, 0x3c6ef372 ;  /* 0x3c6ef372180b8836 */ /* 0x000fc60000000000 */
[C-C-:B------:R-:W-:Y:S02]  /*0850*/  SHF.L.W.U32.HI R17, R20.reuse, 0x1e, R20.reuse ;  /* 0x0000001e14117819 */ /* 0x140fe40000010e14 */
[C-C-:B------:R-:W-:Y:S02]  /*0860*/  SHF.L.W.U32.HI R18, R20.reuse, 0x13, R20.reuse ;  /* 0x0000001314127819 */ /* 0x140fe40000010e14 */
[----:B------:R-:W-:-:S04]  /*0870*/  SHF.L.W.U32.HI R19, R20, 0xa, R20 ;  /* 0x0000000a14137819 */ /* 0x000fc80000010e14 */
[----:B------:R-:W-:Y:S02]  /*0880*/  LOP3.LUT R18, R19, R17, R18, 0x96, !PT ;  /* 0x0000001113127212 */ /* 0x000fe400078e9612 */
[----:B--2---:R-:W-:Y:S01]  /*0890*/  IADD3 R15, PT, PT, R4, R12, R15 ;  /* 0x0000000c040f7210 */ /* 0x004fe20007ffe00f */
[----:B------:R-:W-:Y:S02]  /*08a0*/  IMAD.MOV.U32 R4, RZ, RZ, R21 ;  /* 0x000000ffff047224 */ /* 0x000fe400078e0015 */
[----:B------:R-:W-:Y:S02]  /*08b0*/  @!P0 VIADD R12, R24, 0xd7745bfe ;  /* 0xd7745bfe180c8836 */ /* 0x000fe40000000000 */
[C---:B------:R-:W-:Y:S02]  /*08c0*/  IMAD.IADD R9, R15.reuse, 0x1, R14 ;  /* 0x000000010f097824 */ /* 0x040fe400078e020e */
[----:B------:R-:W-:Y:S02]  /*08d0*/  IMAD.IADD R3, R15, 0x1, R3 ;  /* 0x000000010f037824 */ /* 0x000fe400078e0203 */
[----:B------:R-:W-:-:S02]  /*08e0*/  @!P0 VIADD R9, R4, 0x510e527f ;  /* 0x510e527f04098836 */ /* 0x000fc40000000000 */
[----:B------:R-:W-:Y:S02]  /*08f0*/  @!P0 VIADD R3, R4, 0x70922c2a ;  /* 0x70922c2a04038836 */ /* 0x000fe40000000000 */
[----:B------:R-:W-:Y:S02]  /*0900*/  @!P0 IMAD.MOV.U32 R4, RZ, RZ, R12 ;  /* 0x000000ffff048224 */ /* 0x000fe400078e000c */
[----:B------:R-:W-:Y:S02]  /*0910*/  @!P0 VIADD R21, R10, 0xf59dba1 ;  /* 0x0f59dba10a158836 */ /* 0x000fe40000000000 */
[----:B------:R-:W-:Y:S01]  /*0920*/  @!P0 IMAD.MOV.U32 R10, RZ, RZ, R13 ;  /* 0x000000ffff0a8224 */ /* 0x000fe200078e000d */
[C-C-:B------:R-:W-:Y:S01]  /*0930*/  SHF.L.W.U32.HI R12, R4.reuse, 0x1a, R4.reuse ;  /* 0x0000001a040c7819 */ /* 0x140fe20000010e04 */
[----:B------:R-:W-:Y:S01]  /*0940*/  @!P0 VIADD R8, R15, 0xbb67ae85 ;  /* 0xbb67ae850f088836 */ /* 0x000fe20000000000 */
[C-C-:B------:R-:W-:Y:S02]  /*0950*/  SHF.L.W.U32.HI R13, R4.reuse, 0x15, R4.reuse ;  /* 0x00000015040d7819 */ /* 0x140fe40000010e04 */
[----:B------:R-:W-:-:S02]  /*0960*/  SHF.L.W.U32.HI R14, R4, 0x7, R4 ;  /* 0x00000007040e7819 */ /* 0x000fc40000010e04 */
[----:B------:R-:W-:Y:S02]  /*0970*/  ISETP.NE.AND P0, PT, R23, 0x40, PT ;  /* 0x000000401700780c */ /* 0x000fe40003f05270 */
[----:B------:R-:W-:Y:S02]  /*0980*/  LOP3.LUT R13, R14, R12, R13, 0x96, !PT ;  /* 0x0000000c0e0d7212 */ /* 0x000fe400078e960d */
[----:B------:R-:W-:Y:S02]  /*0990*/  LOP3.LUT R3, R21, R20, R3, 0xb8, !PT ;  /* 0x0000001415037212 */ /* 0x000fe400078eb803 */
[----:B------:R-:W-:-:S03]  /*09a0*/  LOP3.LUT R12, R11, R4, R9, 0xb8, !PT ;  /* 0x000000040b0c7212 */ /* 0x000fc600078eb809 */
[----:B------:R-:W-:Y:S01]  /*09b0*/  IMAD.IADD R3, R18, 0x1, R3 ;  /* 0x0000000112037824 */ /* 0x000fe200078e0203 */
[----:B------:R-:W-:-:S03]  /*09c0*/  IADD3 R12, PT, PT, R13, R12, R10 ;  /* 0x0000000c0d0c7210 */ /* 0x000fc60007ffe00a */
[----:B------:R-:W-:Y:S01]  /*09d0*/  IMAD.IADD R10, R3, 0x1, R9 ;  /* 0x00000001030a7824 */ /* 0x000fe200078e0209 */
[----:B---3--:R-:W-:Y:S01]  /*09e0*/  IADD3 R5, PT, PT, R5, R12, R16 ;  /* 0x0000000c05057210 */ /* 0x008fe20007ffe010 */
[----:B------:R-:W-:-:S04]  /*09f0*/  IMAD.IADD R3, R8, 0x1, R3 ;  /* 0x0000000108037824 */ /* 0x000fc800078e0203 */
[C---:B------:R-:W-:Y:S02]  /*0a00*/  IMAD.IADD R9, R5.reuse, 0x1, R4 ;  /* 0x0000000105097824 */ /* 0x040fe400078e0204 */
[----:B------:R-:W-:Y:S02]  /*0a10*/  IMAD.IADD R21, R5, 0x1, R21 ;  /* 0x0000000105157824 */ /* 0x000fe400078e0215 */
[----:B------:R-:W-:Y:S01]  /*0a20*/  IMAD.MOV.U32 R14, RZ, RZ, R3 ;  /* 0x000000ffff0e7224 */ /* 0x000fe200078e0003 */
[----:B------:R-:W-:Y:S06]  /*0a30*/  @P0 BRA `(.L_x_1) ;  /* 0xfffffffc00180947 */ /* 0x000fec000383ffff */
[----:B------:R-:W2:Y:S04]  /*0a40*/  LDG.E R12, desc[UR8][R6.64+0x40] ;  /* 0x00004008060c7981 */ /* 0x000ea8000c1e1900 */
[----:B------:R-:W2:Y:S04]  /*0a50*/  LDG.E R13, desc[UR8][R6.64+0x44] ;  /* 0x00004408060d7981 */ /* 0x000ea8000c1e1900 */
[----:B------:R0:W2:Y:S01]  /*0a60*/  LDG.E R14, desc[UR8][R6.64+0x48] ;  /* 0x00004808060e7981 */ /* 0x0000a2000c1e1900 */
[----:B------:R-:W-:Y:S01]  /*0a70*/  IMAD.MOV.U32 R19, RZ, RZ, 0x280 ;  /* 0x00000280ff137424 */ /* 0x000fe200078e00ff */
[----:B------:R-:W-:Y:S01]  /*0a80*/  CS2R R16, SRZ ;  /* 0x0000000000107805 */ /* 0x000fe2000001ff00 */
[----:B------:R-:W-:Y:S01]  /*0a90*/  IMAD.MOV.U32 R18, RZ, RZ, RZ ;  /* 0x000000ffff127224 */ /* 0x000fe200078e00ff */
[----:B------:R1:W-:Y:S01]  /*0aa0*/  STL.128 [R1+0x10], RZ ;  /* 0x000010ff01007387 */ /* 0x0003e20000100c00 */
[----:B------:R-:W-:Y:S01]  /*0ab0*/  IMAD.MOV.U32 R15, RZ, RZ, -0x80000000 ;  /* 0x80000000ff0f7424 */ /* 0x000fe200078e00ff */
[----:B------:R-:W3:Y:S01]  /*0ac0*/  LDCU.64 UR6, c[0x4][0x8] ;  /* 0x01000100ff0677ac */ /* 0x000ee20008000a00 */
[C---:B------:R-:W-:Y:S01]  /*0ad0*/  VIADD R0, R3.reuse, 0x510e527f ;  /* 0x510e527f03007836 */ /* 0x040fe20000000000 */
[----:B------:R1:W-:Y:S01]  /*0ae0*/  STL.128 [R1+0x30], R16 ;  /* 0x0000301001007387 */ /* 0x0003e20000100c00 */
[----:B------:R-:W-:Y:S01]  /*0af0*/  VIADD R4, R20, 0x6a09e667 ;  /* 0x6a09e66714047836 */ /* 0x000fe20000000000 */
[----:B------:R-:W-:Y:S01]  /*0b00*/  UMOV UR4, URZ ;  /* 0x000000ff00047c82 */ /* 0x000fe20008000000 */
[----:B0-----:R-:W-:Y:S01]  /*0b10*/  VIADD R7, R8, 0xa54ff53a ;  /* 0xa54ff53a08077836 */ /* 0x001fe20000000000 */
[----:B------:R1:W-:Y:S01]  /*0b20*/  STL.128 [R1+0x20], RZ ;  /* 0x000020ff01007387 */ /* 0x0003e20000100c00 */
[----:B------:R-:W-:-:S02]  /*0b30*/  VIADD R6, R3, 0x3c6ef372 ;  /* 0x3c6ef37203067836 */ /* 0x000fc40000000000 */
[----:B------:R-:W-:Y:S02]  /*0b40*/  VIADD R5, R21, 0xbb67ae85 ;  /* 0xbb67ae8515057836 */ /* 0x000fe40000000000 */
[----:B------:R-:W-:Y:S02]  /*0b50*/  VIADD R9, R9, 0x9b05688c ;  /* 0x9b05688c09097836 */ /* 0x000fe40000000000 */
[----:B------:R-:W-:Y:S02]  /*0b60*/  VIADD R10, R10, 0x1f83d9ab ;  /* 0x1f83d9ab0a0a7836 */ /* 0x000fe40000000000 */
[----:B------:R-:W-:Y:S02]  /*0b70*/  VIADD R11, R11, 0x5be0cd19 ;  /* 0x5be0cd190b0b7836 */ /* 0x000fe40000000000 */
[----:B------:R-:W-:Y:S02]  /*0b80*/  IMAD.MOV.U32 R8, RZ, RZ, RZ ;  /* 0x000000ffff087224 */ /* 0x000fe400078e00ff */
[----:B------:R-:W-:Y:S01]  /*0b90*/  IMAD.MOV.U32 R3, RZ, RZ, RZ ;  /* 0x000000ffff037224 */ /* 0x000fe200078e00ff */
[----:B--23--:R1:W-:Y:S06]  /*0ba0*/  STL.128 [R1], R12 ;  /* 0x0000000c01007387 */ /* 0x00c3ec0000100c00 */
.L_x_2:
[----:B0-----:R-:W-:-:S05]  /*0bb0*/  IMAD.IADD R20, R1, 0x1, R8 ;  /* 0x0000000101147824 */ /* 0x001fca00078e0208 */
[----:B-1----:R-:W2:Y:S04]  /*0bc0*/  LDL.128 R12, [R20] ;  /* 0x00000000140c7983 */ /* 0x002ea80000100c00 */
[----:B------:R-:W3:Y:S01]  /*0bd0*/  LDL.64 R16, [R20+0x38] ;  /* 0x0000380014107983 */ /* 0x000ee20000100a00 */
[----:B------:R-:W-:-:S04]  /*0be0*/  IADD3 R18, P0, PT, R8, UR6, RZ ;  /* 0x0000000608127c10 */ /* 0x000fc8000ff1e0ff */
[----:B------:R-:W-:-:S05]  /*0bf0*/  IADD3.X R19, PT, PT, R3, UR7, RZ, P0, !PT ;  /* 0x0000000703137c10 */ /* 0x000fca00087fe4ff */
[----:B------:R-:W4:Y:S04]  /*0c00*/  LDG.E.CONSTANT R25, desc[UR8][R18.64] ;  /* 0x0000000812197981 */ /* 0x000f28000c1e9900 */
[----:B------:R-:W5:Y:S01]  /*0c10*/  LDG.E.CONSTANT R24, desc[UR8][R18.64+0xc] ;  /* 0x00000c0812187981 */ /* 0x000f62000c1e9900 */
[C-C-:B--2---:R-:W-:Y:S02]  /*0c20*/  SHF.L.W.U32.HI R27, R12.reuse, 0x1e, R12.reuse ;  /* 0x0000001e0c1b7819 */ /* 0x144fe40000010e0c */
[C-C-:B------:R-:W-:Y:S02]  /*0c30*/  SHF.L.W.U32.HI R22, R12.reuse, 0x13, R12.reuse ;  /* 0x000000130c167819 */ /* 0x140fe40000010e0c */
[----:B------:R-:W-:Y:S02]  /*0c40*/  SHF.L.W.U32.HI R21, R12, 0xa, R12 ;  /* 0x0000000a0c157819 */ /* 0x000fe40000010e0c */
[----:B------:R-:W-:-:S02]  /*0c50*/  SHF.L.W.U32.HI R26, R13, 0x1e, R13 ;  /* 0x0000001e0d1a7819 */ /* 0x000fc40000010e0d */
[----:B------:R-:W-:Y:S02]  /*0c60*/  LOP3.LUT R27, R21, R27, R22, 0x96, !PT ;  /* 0x0000001b151b7212 */ /* 0x000fe400078e9616 */
[C-C-:B------:R-:W-:Y:S01]  /*0c70*/  SHF.L.W.U32.HI R22, R13.reuse, 0xa, R13.reuse ;  /* 0x0000000a0d167819 */ /* 0x140fe20000010e0d */
[----:B------:R-:W2:Y:S01]  /*0c80*/  LDL R21, [R20+0x10] ;  /* 0x0000100014157983 */ /* 0x000ea20000100800 */
[----:B------:R-:W-:-:S04]  /*0c90*/  SHF.L.W.U32.HI R23, R13, 0x13, R13 ;  /* 0x000000130d177819 */ /* 0x000fc80000010e0d */
[----:B------:R-:W-:Y:S02]  /*0ca0*/  LOP3.LUT R26, R22, R26, R23, 0x96, !PT ;  /* 0x0000001a161a7212 */ /* 0x000fe400078e9617 */
[----:B------:R-:W5:Y:S04]  /*0cb0*/  LDG.E.CONSTANT R22, desc[UR8][R18.64+0x4] ;  /* 0x0000040812167981 */ /* 0x000f68000c1e9900 */
[----:B------:R0:W5:Y:S01]  /*0cc0*/  LDG.E.CONSTANT R23, desc[UR8][R18.64+0x8] ;  /* 0x0000080812177981 */ /* 0x000162000c1e9900 */
[----:B------:R-:W-:-:S04]  /*0cd0*/  SHF.L.W.U32.HI R28, R13, 0xf, R13 ;  /* 0x0000000f0d1c7819 */ /* 0x000fc80000010e0d */
[----:B---3--:R-:W-:Y:S02]  /*0ce0*/  LOP3.LUT R16, R28, R27, R16, 0x96, !PT ;  /* 0x0000001b1c107212 */ /* 0x008fe400078e9610 */
[----:B------:R-:W-:-:S04]  /*0cf0*/  SHF.L.W.U32.HI R27, R14, 0xf, R14 ;  /* 0x0000000f0e1b7819 */ /* 0x000fc80000010e0e */
[----:B------:R-:W-:Y:S02]  /*0d00*/  LOP3.LUT R17, R27, R26, R17, 0x96, !PT ;  /* 0x0000001a1b117212 */ /* 0x000fe400078e9611 */
[--C-:B------:R-:W-:Y:S02]  /*0d10*/  SHF.L.W.U32.HI R27, R13, 0xd, R13.reuse ;  /* 0x0000000d0d1b7819 */ /* 0x100fe40000010e0d */
[----:B------:R-:W-:-:S04]  /*0d20*/  SHF.R.U32.HI R26, RZ, 0xa, R13 ;  /* 0x0000000aff1a7819 */ /* 0x000fc8000001160d */
[----:B------:R-:W-:Y:S02]  /*0d30*/  LOP3.LUT R26, R26, R16, R27, 0x96, !PT ;  /* 0x000000101a1a7212 */ /* 0x000fe400078e961b */
[C-C-:B0-----:R-:W-:Y:S02]  /*0d40*/  SHF.L.W.U32.HI R18, R15.reuse, 0x1e, R15.reuse ;  /* 0x0000001e0f127819 */ /* 0x141fe40000010e0f */
[----:B----4-:R-:W-:Y:S02]  /*0d50*/  IADD3 R12, PT, PT, R26, R25, R12 ;  /* 0x000000191a0c7210 */ /* 0x010fe40007ffe00c */
[C-C-:B------:R-:W-:Y:S02]  /*0d60*/  SHF.L.W.U32.HI R19, R15.reuse, 0x13, R15.reuse ;  /* 0x000000130f137819 */ /* 0x140fe40000010e0f */
[----:B------:R-:W-:Y:S02]  /*0d70*/  SHF.L.W.U32.HI R25, R15, 0xa, R15 ;  /* 0x0000000a0f197819 */ /* 0x000fe40000010e0f */
[----:B------:R-:W-:-:S02]  /*0d80*/  SHF.L.W.U32.HI R16, R14, 0x1e, R14 ;  /* 0x0000001e0e107819 */ /* 0x000fc40000010e0e */
[C-C-:B------:R-:W-:Y:S02]  /*0d90*/  SHF.L.W.U32.HI R27, R14.reuse, 0x13, R14.reuse ;  /* 0x000000130e1b7819 */ /* 0x140fe40000010e0e */
[----:B------:R-:W-:Y:S02]  /*0da0*/  SHF.L.W.U32.HI R28, R14, 0xa, R14 ;  /* 0x0000000a0e1c7819 */ /* 0x000fe40000010e0e */
[----:B------:R-:W-:Y:S02]  /*0db0*/  LOP3.LUT R18, R25, R18, R19, 0x96, !PT ;  /* 0x0000001219127212 */ /* 0x000fe400078e9613 */
[----:B------:R-:W-:Y:S02]  /*0dc0*/  LOP3.LUT R16, R28, R16, R27, 0x96, !PT ;  /* 0x000000101c107212 */ /* 0x000fe400078e961b */
[C-C-:B------:R-:W-:Y:S02]  /*0dd0*/  SHF.L.W.U32.HI R19, R15.reuse, 0xf, R15.reuse ;  /* 0x0000000f0f137819 */ /* 0x140fe40000010e0f */
[----:B------:R-:W-:-:S04]  /*0de0*/  SHF.L.W.U32.HI R25, R15, 0xd, R15 ;  /* 0x0000000d0f197819 */ /* 0x000fc80000010e0f */
[----:B------:R-:W-:Y:S02]  /*0df0*/  LOP3.LUT R19, R25, R16, R19, 0x96, !PT ;  /* 0x0000001019137212 */ /* 0x000fe400078e9613 */
[--C-:B------:R-:W-:Y:S02]  /*0e00*/  SHF.L.W.U32.HI R16, R14, 0xd, R14.reuse ;  /* 0x0000000d0e107819 */ /* 0x100fe40000010e0e */
[----:B------:R-:W-:-:S04]  /*0e10*/  SHF.R.U32.HI R25, RZ, 0xa, R14 ;  /* 0x0000000aff197819 */ /* 0x000fc8000001160e */
[----:B------:R-:W-:Y:S01]  /*0e20*/  LOP3.LUT R16, R25, R17, R16, 0x96, !PT ;  /* 0x0000001119107212 */ /* 0x000fe200078e9610 */
[----:B------:R-:W-:-:S04]  /*0e30*/  UIADD3 UR4, UPT, UPT, UR4, 0x4, URZ ;  /* 0x0000000404047890 */ /* 0x000fc8000fffe0ff */
[----:B------:R-:W-:Y:S01]  /*0e40*/  UISETP.NE.AND UP0, UPT, UR4, 0x30, UPT ;  /* 0x000000300400788c */ /* 0x000fe2000bf05270 */
[----:B------:R-:W-:-:S05]  /*0e50*/  IADD3 R8, P0, PT, R8, 0x10, RZ ;  /* 0x0000001008087810 */ /* 0x000fca0007f1e0ff */
[----:B------:R-:W-:Y:S01]  /*0e60*/  IMAD.X R3, RZ, RZ, R3, P0 ;  /* 0x000000ffff037224 */ /* 0x000fe200000e0603 */
[C-C-:B--2---:R-:W-:Y:S02]  /*0e70*/  SHF.L.W.U32.HI R17, R21.reuse, 0xf, R21.reuse ;  /* 0x0000000f15117819 */ /* 0x144fe40000010e15 */
[--C-:B------:R-:W-:Y:S02]  /*0e80*/  SHF.L.W.U32.HI R25, R21, 0xd, R21.reuse ;  /* 0x0000000d15197819 */ /* 0x100fe40000010e15 */
[----:B------:R-:W-:Y:S02]  /*0e90*/  SHF.R.U32.HI R21, RZ, 0xa, R21 ;  /* 0x0000000aff157819 */ /* 0x000fe40000011615 */
[----:B------:R-:W-:Y:S02]  /*0ea0*/  LOP3.LUT R18, R25, R18, R17, 0x96, !PT ;  /* 0x0000001219127212 */ /* 0x000fe400078e9611 */
[----:B-----5:R-:W-:Y:S02]  /*0eb0*/  IADD3 R13, PT, PT, R16, R22, R13 ;  /* 0x00000016100d7210 */ /* 0x020fe40007ffe00d */
        /* <DEDUP_REMOVED lines=9> */
[----:B0-----:R-:W-:Y:S01]  /*0f50*/  IMAD.MOV.U32 R23, RZ, RZ, RZ ;  /* 0x000000ffff177224 */ /* 0x001fe200078e00ff */
[----:B------:R-:W0:Y:S01]  /*0f60*/  LDCU.64 UR6, c[0x4][URZ] ;  /* 0x01000000ff0677ac */ /* 0x000e220008000a00 */
[----:B------:R-:W-:Y:S02]  /*0f70*/  IMAD.MOV.U32 R8, RZ, RZ, RZ ;  /* 0x000000ffff087224 */ /* 0x000fe400078e00ff */
[----:B------:R-:W-:Y:S02]  /*0f80*/  IMAD.MOV.U32 R24, RZ, RZ, RZ ;  /* 0x000000ffff187224 */ /* 0x000fe400078e00ff */
[----:B------:R-:W-:Y:S02]  /*0f90*/  IMAD.MOV.U32 R19, RZ, RZ, R4 ;  /* 0x000000ffff137224 */ /* 0x000fe400078e0004 */
[----:B------:R-:W-:Y:S02]  /*0fa0*/  IMAD.MOV.U32 R22, RZ, RZ, R5 ;  /* 0x000000ffff167224 */ /* 0x000fe400078e0005 */
[----:B------:R-:W-:-:S02]  /*0fb0*/  IMAD.MOV.U32 R17, RZ, RZ, R6 ;  /* 0x000000ffff117224 */ /* 0x000fc400078e0006 */
[----:B------:R-:W-:Y:S02]  /*0fc0*/  IMAD.MOV.U32 R18, RZ, RZ, R7 ;  /* 0x000000ffff127224 */ /* 0x000fe400078e0007 */
[----:B------:R-:W-:Y:S02]  /*0fd0*/  IMAD.MOV.U32 R21, RZ, RZ, R0 ;  /* 0x000000ffff157224 */ /* 0x000fe400078e0000 */
[----:B------:R-:W-:Y:S02]  /*0fe0*/  IMAD.MOV.U32 R20, RZ, RZ, R9 ;  /* 0x000000ffff147224 */ /* 0x000fe400078e0009 */
[----:B------:R-:W-:Y:S02]  /*0ff0*/  IMAD.MOV.U32 R3, RZ, RZ, R10 ;  /* 0x000000ffff037224 */ /* 0x000fe400078e000a */
[----:B0-----:R-:W-:-:S07]  /*1000*/  IMAD.MOV.U32 R16, RZ, RZ, R11 ;  /* 0x000000ffff107224 */ /* 0x001fce00078e000b */
.L_x_3:
[----:B------:R-:W-:Y:S01]  /*1010*/  IADD3 R14, P0, PT, R8, UR6, RZ ;  /* 0x00000006080e7c10 */ /* 0x000fe2000ff1e0ff */
[----:B------:R-:W-:-:S03]  /*1020*/  IMAD.IADD R12, R1, 0x1, R8 ;  /* 0x00000001010c7824 */ /* 0x000fc600078e0208 */
[----:B------:R-:W-:-:S03]  /*1030*/  IADD3.X R15, PT, PT, R24, UR7, RZ, P0, !PT ;  /* 0x00000007180f7c10 */ /* 0x000fc600087fe4ff */
[----:B------:R-:W2:Y:S04]  /*1040*/  LDL.64 R12, [R12] ;  /* 0x000000000c0c7983 */ /* 0x000ea80000100a00 */
[----:B------:R0:W2:Y:S01]  /*1050*/  LDG.E.CONSTANT R15, desc[UR8][R14.64] ;  /* 0x000000080e0f7981 */ /* 0x0000a2000c1e9900 */
[C-C-:B------:R-:W-:Y:S02]  /*1060*/  SHF.L.W.U32.HI R25, R21.reuse, 0x1a, R21.reuse ;  /* 0x0000001a15197819 */ /* 0x140fe40000010e15 */
[C-C-:B------:R-:W-:Y:S02]  /*1070*/  SHF.L.W.U32.HI R26, R21.reuse, 0x15, R21.reuse ;  /* 0x00000015151a7819 */ /* 0x140fe40000010e15 */
[----:B------:R-:W-:Y:S02]  /*1080*/  SHF.L.W.U32.HI R27, R21, 0x7, R21 ;  /* 0x00000007151b7819 */ /* 0x000fe40000010e15 */
[----:B------:R-:W-:-:S02]  /*1090*/  LOP3.LUT P0, RZ, R23, 0x6, RZ, 0xc0, !PT ;  /* 0x0000000617ff7812 */ /* 0x000fc4000780c0ff */
[----:B------:R-:W-:Y:S02]  /*10a0*/  LOP3.LUT R25, R27, R25, R26, 0x96, !PT ;  /* 0x000000191b197212 */ /* 0x000fe400078e961a */
[----:B------:R-:W-:Y:S02]  /*10b0*/  LOP3.LUT R26, R3, R21, R20, 0xb8, !PT ;  /* 0x00000015031a7212 */ /* 0x000fe400078eb814 */
[--C-:B------:R-:W-:Y:S02]  /*10c0*/  SHF.L.W.U32.HI R27, R19, 0xa, R19.reuse ;  /* 0x0000000a131b7819 */ /* 0x100fe40000010e13 */
[----:B------:R-:W-:Y:S02]  /*10d0*/  IADD3 R16, PT, PT, R25, R26, R16 ;  /* 0x0000001a19107210 */ /* 0x000fe40007ffe010 */
[C-C-:B------:R-:W-:Y:S02]  /*10e0*/  SHF.L.W.U32.HI R25, R19.reuse, 0x1e, R19.reuse ;  /* 0x0000001e13197819 */ /* 0x140fe40000010e13 */
[----:B------:R-:W-:-:S02]  /*10f0*/  SHF.L.W.U32.HI R26, R19, 0x13, R19 ;  /* 0x00000013131a7819 */ /* 0x000fc40000010e13 */
[----:B0-----:R-:W-:Y:S02]  /*1100*/  LOP3.LUT R14, R17, R19, R22, 0xb8, !PT ;  /* 0x00000013110e7212 */ /* 0x001fe400078eb816 */
[----:B------:R-:W-:-:S05]  /*1110*/  LOP3.LUT R25, R27, R25, R26, 0x96, !PT ;  /* 0x000000191b197212 */ /* 0x000fca00078e961a */
[----:B------:R-:W-:Y:S01]  /*1120*/  IMAD.IADD R27, R25, 0x1, R14 ;  /* 0x00000001191b7824 */ /* 0x000fe200078e020e */
[----:B------:R-:W-:-:S03]  /*1130*/  IADD3 R14, P1, PT, R8, UR6, RZ ;  /* 0x00000006080e7c10 */ /* 0x000fc6000ff3e0ff */
[----:B------:R-:W-:-:S04]  /*1140*/  IMAD.IADD R22, R18, 0x1, R27 ;  /* 0x0000000112167824 */ /* 0x000fc800078e021b */
[----:B------:R-:W-:Y:S01]  /*1150*/  IMAD.MOV.U32 R25, RZ, RZ, R22 ;  /* 0x000000ffff197224 */ /* 0x000fe200078e0016 */
[----:B--2---:R-:W-:Y:S01]  /*1160*/  IADD3 R12, PT, PT, R12, R16, R15 ;  /* 0x000000100c0c7210 */ /* 0x004fe20007ffe00f */
[----:B------:R-:W-:Y:S02]  /*1170*/  IMAD.IADD R16, R27, 0x1, R20 ;  /* 0x000000011b107824 */ /* 0x000fe400078e0214 */
[----:B------:R-:W-:Y:S02]  /*1180*/  @!P0 IMAD.IADD R16, R6, 0x1, R27 ;  /* 0x0000000106108824 */ /* 0x000fe400078e021b */
[----:B------:R-:W-:Y:S02]  /*1190*/  IMAD.IADD R21, R12, 0x1, R21 ;  /* 0x000000010c157824 */ /* 0x000fe400078e0215 */
[----:B------:R-:W-:Y:S02]  /*11a0*/  @!P0 IMAD.IADD R21, R0, 0x1, R25 ;  /* 0x0000000100158824 */ /* 0x000fe400078e0219 */
[----:B------:R-:W-:-:S05]  /*11b0*/  @!P0 IMAD.IADD R25, R9, 0x1, R16 ;  /* 0x0000000109198824 */ /* 0x000fca00078e0210 */
[C-C-:B------:R-:W-:Y:S02]  /*11c0*/  SHF.L.W.U32.HI R15, R25.reuse, 0x1a, R25.reuse ;  /* 0x0000001a190f7819 */ /* 0x140fe40000010e19 */
[C-C-:B------:R-:W-:Y:S02]  /*11d0*/  SHF.L.W.U32.HI R20, R25.reuse, 0x15, R25.reuse ;  /* 0x0000001519147819 */ /* 0x140fe40000010e19 */
[----:B------:R-:W-:-:S04]  /*11e0*/  SHF.L.W.U32.HI R26, R25, 0x7, R25 ;  /* 0x00000007191a7819 */ /* 0x000fc80000010e19 */
[----:B------:R-:W-:Y:S02]  /*11f0*/  LOP3.LUT R26, R26, R15, R20, 0x96, !PT ;  /* 0x0000000f1a1a7212 */ /* 0x000fe400078e9614 */
[----:B------:R-:W-:-:S05]  /*1200*/  IADD3.X R15, PT, PT, R24, UR7, RZ, P1, !PT ;  /* 0x00000007180f7c10 */ /* 0x000fca0008ffe4ff */
[----:B------:R-:W2:Y:S01]  /*1210*/  LDG.E.CONSTANT R14, desc[UR8][R14.64+0x4] ;  /* 0x000004080e0e7981 */ /* 0x000ea2000c1e9900 */
[----:B------:R-:W-:Y:S01]  /*1220*/  @!P0 IMAD.IADD R3, R4, 0x1, R3 ;  /* 0x0000000104038824 */ /* 0x000fe200078e0203 */
[----:B------:R-:W-:Y:S01]  /*1230*/  LOP3.LUT R27, R16, R25, R21, 0xb8, !PT ;  /* 0x00000019101b7212 */ /* 0x000fe200078eb815 */
[----:B------:R-:W-:Y:S01]  /*1240*/  VIADD R23, R23, 0x2 ;  /* 0x0000000217177836 */ /* 0x000fe20000000000 */
[----:B------:R-:W-:Y:S01]  /*1250*/  IADD3 R8, P1, PT, R8, 0x8, RZ ;  /* 0x0000000808087810 */ /* 0x000fe20007f3e0ff */
[----:B------:R-:W-:Y:S02]  /*1260*/  @!P0 IMAD.IADD R19, R11, 0x1, R3 ;  /* 0x000000010b138824 */ /* 0x000fe400078e0203 */
[----:B------:R-:W-:Y:S01]  /*1270*/  IMAD.IADD R20, R12, 0x1, R17 ;  /* 0x000000010c147824 */ /* 0x000fe200078e0211 */
[--C-:B------:R-:W-:Y:S01]  /*1280*/  IADD3 R17, PT, PT, R26, R27, R3.reuse ;  /* 0x0000001b1a117210 */ /* 0x100fe20007ffe003 */
[----:B------:R-:W-:Y:S01]  /*1290*/  @!P0 IMAD.IADD R22, R7, 0x1, R3 ;  /* 0x0000000107168824 */ /* 0x000fe200078e0203 */
[C---:B------:R-:W-:Y:S01]  /*12a0*/  SHF.L.W.U32.HI R3, R19.reuse, 0x1e, R19 ;  /* 0x0000001e13037819 */ /* 0x040fe20000010e13 */
[----:B------:R-:W-:Y:S01]  /*12b0*/  @!P0 IMAD.IADD R20, R10, 0x1, R21 ;  /* 0x000000010a148824 */ /* 0x000fe200078e0215 */
[--C-:B------:R-:W-:Y:S01]  /*12c0*/  SHF.L.W.U32.HI R26, R19, 0x13, R19.reuse ;  /* 0x00000013131a7819 */ /* 0x100fe20000010e13 */
[----:B------:R-:W-:Y:S01]  /*12d0*/  @!P0 IMAD.IADD R18, R5, 0x1, R12 ;  /* 0x0000000105128824 */ /* 0x000fe200078e020c */
[----:B------:R-:W-:Y:S01]  /*12e0*/  SHF.L.W.U32.HI R27, R19, 0xa, R19 ;  /* 0x0000000a131b7819 */ /* 0x000fe20000010e13 */
[----:B------:R-:W-:Y:S01]  /*12f0*/  IMAD.X R24, RZ, RZ, R24, P1 ;  /* 0x000000ffff187224 */ /* 0x000fe200008e0618 */
[----:B------:R-:W-:-:S02]  /*1300*/  ISETP.NE.AND P0, PT, R23, 0x40, PT ;  /* 0x000000401700780c */ /* 0x000fc40003f05270 */
[----:B------:R-:W-:Y:S02]  /*1310*/  LOP3.LUT R3, R27, R3, R26, 0x96, !PT ;  /* 0x000000031b037212 */ /* 0x000fe400078e961a */
[----:B------:R-:W-:-:S05]  /*1320*/  LOP3.LUT R20, R22, R19, R20, 0xb8, !PT ;  /* 0x0000001316147212 */ /* 0x000fca00078eb814 */
[----:B------:R-:W-:-:S04]  /*1330*/  IMAD.IADD R20, R3, 0x1, R20 ;  /* 0x0000000103147824 */ /* 0x000fc800078e0214 */
[----:B------:R-:W-:Y:S01]  /*1340*/  IMAD.IADD R3, R20, 0x1, R21 ;  /* 0x0000000114037824 */ /* 0x000fe200078e0215 */
[----:B--2---:R-:W-:Y:S01]  /*1350*/  IADD3 R13, PT, PT, R13, R17, R14 ;  /* 0x000000110d0d7210 */ /* 0x004fe20007ffe00e */
[----:B------:R-:W-:-:S04]  /*1360*/  IMAD.IADD R17, R18, 0x1, R20 ;  /* 0x0000000112117824 */ /* 0x000fc800078e0214 */
[C---:B------:R-:W-:Y:S02]  /*1370*/  IMAD.IADD R20, R13.reuse, 0x1, R25 ;  /* 0x000000010d147824 */ /* 0x040fe400078e0219 */
[----:B------:R-:W-:Y:S02]  /*1380*/  IMAD.IADD R22, R13, 0x1, R22 ;  /* 0x000000010d167824 */ /* 0x000fe400078e0216 */
[----:B------:R-:W-:Y:S01]  /*1390*/  IMAD.MOV.U32 R21, RZ, RZ, R17 ;  /* 0x000000ffff157224 */ /* 0x000fe200078e0011 */
[----:B------:R-:W-:Y:S06]  /*13a0*/  @P0 BRA `(.L_x_3) ;  /* 0xfffffffc00180947 */ /* 0x000fec000383ffff */
[----:B------:R-:W-:Y:S01]  /*13b0*/  IMAD.IADD R6, R6, 0x1, R17 ;  /* 0x0000000106067824 */ /* 0x000fe200078e0211 */
[----:B------:R-:W0:Y:S01]  /*13c0*/  LDCU.64 UR4, c[0x4][0x8] ;  /* 0x01000100ff0477ac */ /* 0x000e220008000a00 */
[----:B------:R-:W-:Y:S02]  /*13d0*/  IMAD.IADD R4, R4, 0x1, R19 ;  /* 0x0000000104047824 */ /* 0x000fe400078e0213 */
[----:B------:R-:W-:Y:S02]  /*13e0*/  IMAD.IADD R5, R5, 0x1, R22 ;  /* 0x0000000105057824 */ /* 0x000fe400078e0216 */
[----:B------:R-:W-:Y:S01]  /*13f0*/  IMAD.IADD R7, R7, 0x1, R18 ;  /* 0x0000000107077824 */ /* 0x000fe200078e0212 */
[----:B------:R-:W-:Y:S01]  /*1400*/  CS2R R18, SRZ ;  /* 0x0000000000127805 */ /* 0x000fe2000001ff00 */
[----:B------:R-:W-:Y:S01]  /*1410*/  IMAD.IADD R9, R9, 0x1, R20 ;  /* 0x0000000109097824 */ /* 0x000fe200078e0214 */
[----:B------:R-:W-:Y:S01]  /*1420*/  CS2R R20, SRZ ;  /* 0x0000000000147805 */ /* 0x000fe2000001ff00 */
[----:B------:R-:W-:Y:S01]  /*1430*/  IMAD.IADD R11, R11, 0x1, R16 ;  /* 0x000000010b0b7824 */ /* 0x000fe200078e0210 */
[----:B------:R1:W-:Y:S01]  /*1440*/  STL.128 [R1], R4 ;  /* 0x0000000401007387 */ /* 0x0003e20000100c00 */
[----:B------:R-:W-:-:S02]  /*1450*/  IMAD.IADD R10, R10, 0x1, R3 ;  /* 0x000000010a0a7824 */ /* 0x000fc400078e0203 */
[----:B------:R-:W-:Y:S02]  /*1460*/  IMAD.MOV.U32 R16, RZ, RZ, -0x80000000 ;  /* 0x80000000ff107424 */ /* 0x000fe400078e00ff */
[----:B------:R-:W-:Y:S02]  /*1470*/  IMAD.MOV.U32 R17, RZ, RZ, RZ ;  /* 0x000000ffff117224 */ /* 0x000fe400078e00ff */
[----:B------:R-:W-:Y:S01]  /*1480*/  IMAD.MOV.U32 R23, RZ, RZ, 0x100 ;  /* 0x00000100ff177424 */ /* 0x000fe200078e00ff */
[----:B0-----:R-:W-:Y:S01]  /*1490*/  UIADD3 UR4, UP0, UPT, UR4, 0x8, URZ ;  /* 0x0000000804047890 */ /* 0x001fe2000ff1e0ff */
[----:B------:R-:W-:Y:S01]  /*14a0*/  IMAD.MOV.U32 R22, RZ, RZ, RZ ;  /* 0x000000ffff167224 */ /* 0x000fe200078e00ff */
[----:B------:R1:W-:Y:S01]  /*14b0*/  STL.128 [R1+0x20], R16 ;  /* 0x0000201001007387 */ /* 0x0003e20000100c00 */
[----:B------:R-:W-:Y:S01]  /*14c0*/  VIADD R8, R6, 0x149f5f0d ;  /* 0x149f5f0d06087836 */ /* 0x000fe20000000000 */
[----:B------:R-:W-:Y:S01]  /*14d0*/  UIADD3.X UR5, UPT, UPT, URZ, UR5, URZ, UP0, !UPT ;  /* 0x00000005ff057290 */ /* 0x000fe200087fe4ff */
[----:B------:R-:W-:Y:S01]  /*14e0*/  VIADD R0, R1, 0x4c ;  /* 0x0000004c01007836 */ /* 0x000fe20000000000 */
[----:B------:R1:W-:Y:S01]  /*14f0*/  STL.128 [R1+0x30], R20 ;  /* 0x0000301401007387 */ /* 0x0003e20000100c00 */
[----:B------:R-:W-:Y:S01]  /*1500*/  IMAD.U32 R12, RZ, RZ, UR4 ;  /* 0x00000004ff0c7e24 */ /* 0x000fe2000f8e00ff */
[----:B------:R-:W-:-:S02]  /*1510*/  UMOV UR4, URZ ;  /* 0x000000ff00047c82 */ /* 0x000fc40008000000 */
[----:B------:R1:W-:Y:S01]  /*1520*/  STL.128 [R1+0x10], R8 ;  /* 0x0000100801007387 */ /* 0x0003e20000100c00 */
[----:B------:R-:W-:-:S07]  /*1530*/  IMAD.U32 R13, RZ, RZ, UR5 ;  /* 0x00000005ff0d7e24 */ /* 0x000fce000f8e00ff */
.L_x_4:
[----:B-1----:R-:W2:Y:S04]  /*1540*/  LDL.128 R4, [R0+-0x4c] ;  /* 0xffffb40000047983 */ /* 0x002ea80000100c00 */
[----:B------:R-:W3:Y:S04]  /*1550*/  LDL.64 R8, [R0+-0x14] ;  /* 0xffffec0000087983 */ /* 0x000ee80000100a00 */
[----:B------:R-:W4:Y:S04]  /*1560*/  LDL R3, [R0+-0x3c] ;  /* 0xffffc40000037983 */ /* 0x000f280000100800 */
[----:B------:R-:W5:Y:S04]  /*1570*/  LDG.E.CONSTANT R15, desc[UR8][R12.64+-0x8] ;  /* 0xfffff8080c0f7981 */ /* 0x000f68000c1e9900 */
[----:B------:R-:W5:Y:S04]  /*1580*/  LDG.E.CONSTANT R14, desc[UR8][R12.64+-0x4] ;  /* 0xfffffc080c0e7981 */ /* 0x000f68000c1e9900 */
[----:B------:R-:W5:Y:S04]  /*1590*/  LDG.E.CONSTANT R11, desc[UR8][R12.64] ;  /* 0x000000080c0b7981 */ /* 0x000f68000c1e9900 */
[----:B------:R0:W5:Y:S01]  /*15a0*/  LDG.E.CONSTANT R10, desc[UR8][R12.64+0x4] ;  /* 0x000004080c0a7981 */ /* 0x000162000c1e9900 */
[----:B------:R-:W-:-:S04]  /*15b0*/  UIADD3 UR4, UPT, UPT, UR4, 0x4, URZ ;  /* 0x0000000404047890 */ /* 0x000fc8000fffe0ff */
[----:B------:R-:W-:Y:S01]  /*15c0*/  UISETP.NE.AND UP0, UPT, UR4, 0x30, UPT ;  /* 0x000000300400788c */ /* 0x000fe2000bf05270 */
[----:B0-----:R-:W-:-:S05]  /*15d0*/  IADD3 R12, P0, PT, R12, 0x10, RZ ;  /* 0x000000100c0c7810 */ /* 0x001fca0007f1e0ff */
[----:B------:R-:W-:Y:S01]  /*15e0*/  IMAD.X R13, RZ, RZ, R13, P0 ;  /* 0x000000ffff0d7224 */ /* 0x000fe200000e060d */
[C-C-:B--2---:R-:W-:Y:S02]  /*15f0*/  SHF.L.W.U32.HI R18, R5.reuse, 0x1e, R5.reuse ;  /* 0x0000001e05127819 */ /* 0x144fe40000010e05 */
[C-C-:B------:R-:W-:Y:S02]  /*1600*/  SHF.L.W.U32.HI R21, R5.reuse, 0x13, R5.reuse ;  /* 0x0000001305157819 */ /* 0x140fe40000010e05 */
[----:B------:R-:W-:Y:S02]  /*1610*/  SHF.L.W.U32.HI R20, R5, 0xa, R5 ;  /* 0x0000000a05147819 */ /* 0x000fe40000010e05 */
[C-C-:B------:R-:W-:Y:S02]  /*1620*/  SHF.L.W.U32.HI R19, R4.reuse, 0x1e, R4.reuse ;  /* 0x0000001e04137819 */ /* 0x140fe40000010e04 */
[C-C-:B------:R-:W-:Y:S02]  /*1630*/  SHF.L.W.U32.HI R16, R4.reuse, 0x13, R4.reuse ;  /* 0x0000001304107819 */ /* 0x140fe40000010e04 */
[----:B------:R-:W-:-:S02]  /*1640*/  SHF.L.W.U32.HI R17, R4, 0xa, R4 ;  /* 0x0000000a04117819 */ /* 0x000fc40000010e04 */
[----:B------:R-:W-:Y:S02]  /*1650*/  LOP3.LUT R20, R20, R18, R21, 0x96, !PT ;  /* 0x0000001214147212 */ /* 0x000fe400078e9615 */
[----:B------:R-:W-:Y:S02]  /*1660*/  LOP3.LUT R19, R17, R19, R16, 0x96, !PT ;  /* 0x0000001311137212 */ /* 0x000fe400078e9610 */
[----:B------:R-:W-:Y:S02]  /*1670*/  SHF.L.W.U32.HI R18, R5, 0xf, R5 ;  /* 0x0000000f05127819 */ /* 0x000fe40000010e05 */
[C-C-:B------:R-:W-:Y:S02]  /*1680*/  SHF.L.W.U32.HI R21, R6.reuse, 0xf, R6.reuse ;  /* 0x0000000f06157819 */ /* 0x140fe40000010e06 */
[C-C-:B------:R-:W-:Y:S02]  /*1690*/  SHF.L.W.U32.HI R17, R6.reuse, 0x1e, R6.reuse ;  /* 0x0000001e06117819 */ /* 0x140fe40000010e06 */
[----:B------:R-:W-:-:S02]  /*16a0*/  SHF.L.W.U32.HI R16, R6, 0x13, R6 ;  /* 0x0000001306107819 */ /* 0x000fc40000010e06 */
[----:B------:R-:W-:Y:S02]  /*16b0*/  SHF.L.W.U32.HI R22, R6, 0xa, R6 ;  /* 0x0000000a06167819 */ /* 0x000fe40000010e06 */
[----:B---3--:R-:W-:Y:S02]  /*16c0*/  LOP3.LUT R8, R18, R19, R8, 0x96, !PT ;  /* 0x0000001312087212 */ /* 0x008fe400078e9608 */
[----:B------:R-:W-:Y:S02]  /*16d0*/  LOP3.LUT R20, R21, R20, R9, 0x96, !PT ;  /* 0x0000001415147212 */ /* 0x000fe400078e9609 */
[C-C-:B------:R-:W-:Y:S02]  /*16e0*/  SHF.L.W.U32.HI R23, R7.reuse, 0x1e, R7.reuse ;  /* 0x0000001e07177819 */ /* 0x140fe40000010e07 */
[C-C-:B------:R-:W-:Y:S02]  /*16f0*/  SHF.L.W.U32.HI R24, R7.reuse, 0x13, R7.reuse ;  /* 0x0000001307187819 */ /* 0x140fe40000010e07 */
[----:B------:R-:W-:-:S02]  /*1700*/  SHF.L.W.U32.HI R25, R7, 0xa, R7 ;  /* 0x0000000a07197819 */ /* 0x000fc40000010e07 */
[--C-:B------:R-:W-:Y:S02]  /*1710*/  SHF.L.W.U32.HI R9, R5, 0xd, R5.reuse ;  /* 0x0000000d05097819 */ /* 0x100fe40000010e05 */
[----:B------:R-:W-:Y:S02]  /*1720*/  SHF.R.U32.HI R18, RZ, 0xa, R5 ;  /* 0x0000000aff127819 */ /* 0x000fe40000011605 */
[--C-:B------:R-:W-:Y:S02]  /*1730*/  SHF.L.W.U32.HI R19, R6, 0xd, R6.reuse ;  /* 0x0000000d06137819 */ /* 0x100fe40000010e06 */
[----:B------:R-:W-:Y:S02]  /*1740*/  SHF.R.U32.HI R21, RZ, 0xa, R6 ;  /* 0x0000000aff157819 */ /* 0x000fe40000011606 */
[----:B------:R-:W-:Y:S02]  /*1750*/  LOP3.LUT R17, R22, R17, R16, 0x96, !PT ;  /* 0x0000001116117212 */ /* 0x000fe400078e9610 */
[----:B------:R-:W-:-:S02]  /*1760*/  LOP3.LUT R16, R25, R23, R24, 0x96, !PT ;  /* 0x0000001719107212 */ /* 0x000fc400078e9618 */
[----:B------:R-:W-:Y:S02]  /*1770*/  LOP3.LUT R8, R18, R8, R9, 0x96, !PT ;  /* 0x0000000812087212 */ /* 0x000fe400078e9609 */
[C-C-:B------:R-:W-:Y:S02]  /*1780*/  SHF.L.W.U32.HI R22, R7.reuse, 0xf, R7.reuse ;  /* 0x0000000f07167819 */ /* 0x140fe40000010e07 */
[----:B------:R-:W-:Y:S02]  /*1790*/  SHF.L.W.U32.HI R23, R7, 0xd, R7 ;  /* 0x0000000d07177819 */ /* 0x000fe40000010e07 */
[C-C-:B----4-:R-:W-:Y:S02]  /*17a0*/  SHF.L.W.U32.HI R25, R3.reuse, 0xf, R3.reuse ;  /* 0x0000000f03197819 */ /* 0x150fe40000010e03 */
[----:B------:R-:W-:Y:S02]  /*17b0*/  SHF.L.W.U32.HI R24, R3, 0xd, R3 ;  /* 0x0000000d03187819 */ /* 0x000fe40000010e03 */
[----:B------:R-:W-:-:S02]  /*17c0*/  LOP3.LUT R19, R21, R20, R19, 0x96, !PT ;  /* 0x0000001415137212 */ /* 0x000fc400078e9613 */
[----:B-----5:R-:W-:Y:S02]  /*17d0*/  IADD3 R4, PT, PT, R8, R15, R4 ;  /* 0x0000000f08047210 */ /* 0x020fe40007ffe004 */
[----:B------:R-:W-:Y:S02]  /*17e0*/  LOP3.LUT R17, R23, R17, R22, 0x96, !PT ;  /* 0x0000001117117212 */ /* 0x000fe400078e9616 */
[----:B------:R-:W-:Y:S02]  /*17f0*/  LOP3.LUT R16, R24, R16, R25, 0x96, !PT ;  /* 0x0000001018107212 */ /* 0x000fe400078e9619 */
[----:B------:R-:W-:Y:S02]  /*1800*/  IADD3 R5, PT, PT, R19, R14, R5 ;  /* 0x0000000e13057210 */ /* 0x000fe40007ffe005 */
[----:B------:R-:W-:Y:S02]  /*1810*/  SHF.R.U32.HI R8, RZ, 0xa, R7 ;  /* 0x0000000aff087819 */ /* 0x000fe40000011607 */
[----:B------:R-:W-:Y:S01]  /*1820*/  SHF.R.U32.HI R3, RZ, 0xa, R3 ;  /* 0x0000000aff037819 */ /* 0x000fe20000011603 */
[----:B------:R-:W-:Y:S01]  /*1830*/  STL.64 [R0+-0xc], R4 ;  /* 0xfffff40400007387 */ /* 0x000fe20000100a00 */
[----:B------:R-:W-:-:S02]  /*1840*/  LOP3.LUT R8, R4, R17, R8, 0x96, !PT ;  /* 0x0000001104087212 */ /* 0x000fc400078e9608 */
[----:B------:R-:W-:Y:S02]  /*1850*/  LOP3.LUT R3, R5, R16, R3, 0x96, !PT ;  /* 0x0000001005037212 */ /* 0x000fe400078e9603 */
[----:B------:R-:W-:Y:S02]  /*1860*/  IADD3 R11, PT, PT, R8, R11, R6 ;  /* 0x0000000b080b7210 */ /* 0x000fe40007ffe006 */
[----:B------:R-:W-:-:S03]  /*1870*/  IADD3 R3, PT, PT, R3, R10, R7 ;  /* 0x0000000a03037210 */ /* 0x000fc60007ffe007 */
[----:B------:R-:W-:Y:S04]  /*1880*/  STL [R0+-0x4], R11 ;  /* 0xfffffc0b00007387 */ /* 0x000fe80000100800 */
[----:B------:R0:W-:Y:S02]  /*1890*/  STL [R0], R3 ;  /* 0x0000000300007387 */ /* 0x0001e40000100800 */
[----:B0-----:R-:W-:Y:S01]  /*18a0*/  VIADD R0, R0, 0x10 ;  /* 0x0000001000007836 */ /* 0x001fe20000000000 */
[----:B------:R-:W-:Y:S06]  /*18b0*/  BRA.U UP0, `(.L_x_4) ;  /* 0xfffffffd00207547 */ /* 0x000fec000b83ffff */
[----:B------:R-:W-:Y:S01]  /*18c0*/  UIADD3 UR4, UP0, UPT, UR6, 0x4, URZ ;  /* 0x0000000406047890 */ /* 0x000fe2000ff1e0ff */
[----:B------:R-:W-:Y:S02]  /*18d0*/  VIADD R9, R1, 0x4 ;  /* 0x0000000401097836 */ /* 0x000fe40000000000 */
[----:B------:R-:W-:Y:S01]  /*18e0*/  IMAD.MOV.U32 R3, RZ, RZ, 0x5be0cd19 ;  /* 0x5be0cd19ff037424 */ /* 0x000fe200078e00ff */
[----:B------:R-:W-:Y:S01]  /*18f0*/  UIADD3.X UR5, UPT, UPT, URZ, UR7, URZ, UP0, !UPT ;  /* 0x00000007ff057290 */ /* 0x000fe200087fe4ff */
[----:B------:R-:W-:Y:S02]  /*1900*/  IMAD.MOV.U32 R7, RZ, RZ, 0x1f83d9ab ;  /* 0x1f83d9abff077424 */ /* 0x000fe400078e00ff */
[----:B------:R-:W-:Y:S02]  /*1910*/  IMAD.MOV.U32 R12, RZ, RZ, -0x64fa9774 ;  /* 0x9b05688cff0c7424 */ /* 0x000fe400078e00ff */
[----:B------:R-:W-:Y:S02]  /*1920*/  IMAD.MOV.U32 R10, RZ, RZ, 0x510e527f ;  /* 0x510e527fff0a7424 */ /* 0x000fe400078e00ff */
[----:B------:R-:W-:-:S02]  /*1930*/  IMAD.MOV.U32 R8, RZ, RZ, -0x5ab00ac6 ;  /* 0xa54ff53aff087424 */ /* 0x000fc400078e00ff */
[----:B------:R-:W-:Y:S02]  /*1940*/  IMAD.MOV.U32 R11, RZ, RZ, 0x3c6ef372 ;  /* 0x3c6ef372ff0b7424 */ /* 0x000fe400078e00ff */
[----:B------:R-:W-:Y:S02]  /*1950*/  IMAD.MOV.U32 R15, RZ, RZ, -0x4498517b ;  /* 0xbb67ae85ff0f7424 */ /* 0x000fe400078e00ff */
[----:B------:R-:W-:Y:S02]  /*1960*/  IMAD.MOV.U32 R0, RZ, RZ, 0x6a09e667 ;  /* 0x6a09e667ff007424 */ /* 0x000fe400078e00ff */
[----:B------:R-:W-:Y:S02]  /*1970*/  IMAD.MOV.U32 R21, RZ, RZ, RZ ;  /* 0x000000ffff157224 */ /* 0x000fe400078e00ff */
[----:B------:R-:W-:Y:S02]  /*1980*/  IMAD.U32 R4, RZ, RZ, UR4 ;  /* 0x00000004ff047e24 */ /* 0x000fe4000f8e00ff */
[----:B------:R-:W-:-:S07]  /*1990*/  IMAD.U32 R5, RZ, RZ, UR5 ;  /* 0x00000005ff057e24 */ /* 0x000fce000f8e00ff */
.L_x_5:
[----:B------:R-:W2:Y:S04]  /*19a0*/  LDL R17, [R9+-0x4] ;  /* 0xfffffc0009117983 */ /* 0x000ea80000100800 */
[----:B------:R-:W2:Y:S04]  /*19b0*/  LDG.E.CONSTANT R14, desc[UR8][R4.64+-0x4] ;  /* 0xfffffc08040e7981 */ /* 0x000ea8000c1e9900 */
[----:B------:R0:W3:Y:S04]  /*19c0*/  LDL R13, [R9] ;  /* 0x00000000090d7983 */ /* 0x0000e80000100800 */
[----:B------:R1:W3:Y:S01]  /*19d0*/  LDG.E.CONSTANT R6, desc[UR8][R4.64] ;  /* 0x0000000804067981 */ /* 0x0002e2000c1e9900 */
[----:B------:R-:W-:-:S02]  /*19e0*/  SHF.L.W.U32.HI R20, R0, 0x1e, R0 ;  /* 0x0000001e00147819 */ /* 0x000fc40000010e00 */
[C-C-:B------:R-:W-:Y:S01]  /*19f0*/  SHF.L.W.U32.HI R23, R0.reuse, 0x13, R0.reuse ;  /* 0x0000001300177819 */ /* 0x140fe20000010e00 */
[----:B0-----:R-:W-:Y:S01]  /*1a00*/  VIADD R9, R9, 0x8 ;  /* 0x0000000809097836 */ /* 0x001fe20000000000 */
[----:B------:R-:W-:Y:S02]  /*1a10*/  SHF.L.W.U32.HI R22, R0, 0xa, R0 ;  /* 0x0000000a00167819 */ /* 0x000fe40000010e00 */
[C-C-:B------:R-:W-:Y:S02]  /*1a20*/  SHF.L.W.U32.HI R16, R10.reuse, 0x1a, R10.reuse ;  /* 0x0000001a0a107819 */ /* 0x140fe40000010e0a */
[C-C-:B------:R-:W-:Y:S02]  /*1a30*/  SHF.L.W.U32.HI R19, R10.reuse, 0x15, R10.reuse ;  /* 0x000000150a137819 */ /* 0x140fe40000010e0a */
[----:B------:R-:W-:Y:S02]  /*1a40*/  SHF.L.W.U32.HI R18, R10, 0x7, R10 ;  /* 0x000000070a127819 */ /* 0x000fe40000010e0a */
[----:B------:R-:W-:-:S02]  /*1a50*/  LOP3.LUT R20, R22, R20, R23, 0x96, !PT ;  /* 0x0000001416147212 */ /* 0x000fc400078e9617 */
[----:B------:R-:W-:Y:S02]  /*1a60*/  LOP3.LUT R23, R11, R0, R15, 0xb8, !PT ;  /* 0x000000000b177212 */ /* 0x000fe400078eb80f */
[C---:B------:R-:W-:Y:S01]  /*1a70*/  LOP3.LUT P0, RZ, R21.reuse, 0x6, RZ, 0xc0, !PT ;  /* 0x0000000615ff7812 */ /* 0x040fe2000780c0ff */
[----:B------:R-:W-:Y:S01]  /*1a80*/  VIADD R21, R21, 0x2 ;  /* 0x0000000215157836 */ /* 0x000fe20000000000 */
[----:B------:R-:W-:Y:S01]  /*1a90*/  LOP3.LUT R16, R18, R16, R19, 0x96, !PT ;  /* 0x0000001012107212 */ /* 0x000fe200078e9613 */
[----:B------:R-:W-:Y:S01]  /*1aa0*/  IMAD.IADD R23, R20, 0x1, R23 ;  /* 0x0000000114177824 */ /* 0x000fe200078e0217 */
[----:B------:R-:W-:Y:S02]  /*1ab0*/  LOP3.LUT R15, R7, R10, R12, 0xb8, !PT ;  /* 0x0000000a070f7212 */ /* 0x000fe400078eb80c */
[----:B-1----:R-:W-:Y:S02]  /*1ac0*/  IADD3 R4, P1, PT, R4, 0x8, RZ ;  /* 0x0000000804047810 */ /* 0x002fe40007f3e0ff */
[----:B------:R-:W-:Y:S01]  /*1ad0*/  IADD3 R16, PT, PT, R16, R15, R3 ;  /* 0x0000000f10107210 */ /* 0x000fe20007ffe003 */
[----:B------:R-:W-:-:S02]  /*1ae0*/  IMAD.IADD R15, R8, 0x1, R23 ;  /* 0x00000001080f7824 */ /* 0x000fc400078e0217 */
[----:B------:R-:W-:Y:S02]  /*1af0*/  IMAD.IADD R3, R23, 0x1, R12 ;  /* 0x0000000117037824 */ /* 0x000fe400078e020c */
[----:B------:R-:W-:Y:S02]  /*1b00*/  IMAD.MOV.U32 R12, RZ, RZ, R15 ;  /* 0x000000ffff0c7224 */ /* 0x000fe400078e000f */
[C---:B------:R-:W-:Y:S02]  /*1b10*/  @!P0 VIADD R0, R7.reuse, 0xc5eab380 ;  /* 0xc5eab38007008836 */ /* 0x040fe40000000000 */
[----:B------:R-:W-:Y:S02]  /*1b20*/  @!P0 VIADD R15, R7, 0xf59dba1 ;  /* 0x0f59dba1070f8836 */ /* 0x000fe40000000000 */
[----:B------:R-:W-:Y:S01]  /*1b30*/  @!P0 VIADD R3, R23, 0x3c6ef372 ;  /* 0x3c6ef37217038836 */ /* 0x000fe20000000000 */
[C-C-:B------:R-:W-:Y:S01]  /*1b40*/  SHF.L.W.U32.HI R19, R0.reuse, 0x1e, R0.reuse ;  /* 0x0000001e00137819 */ /* 0x140fe20000010e00 */
[----:B------:R-:W-:Y:S01]  /*1b50*/  IMAD.X R5, RZ, RZ, R5, P1 ;  /* 0x000000ffff057224 */ /* 0x000fe200008e0605 */
[----:B------:R-:W-:-:S02]  /*1b60*/  SHF.L.W.U32.HI R20, R0, 0x13, R0 ;  /* 0x0000001300147819 */ /* 0x000fc40000010e00 */
[----:B------:R-:W-:-:S04]  /*1b70*/  SHF.L.W.U32.HI R22, R0, 0xa, R0 ;  /* 0x0000000a00167819 */ /* 0x000fc80000010e00 */
[----:B------:R-:W-:Y:S02]  /*1b80*/  LOP3.LUT R20, R22, R19, R20, 0x96, !PT ;  /* 0x0000001316147212 */ /* 0x000fe400078e9614 */
[----:B--2---:R-:W-:Y:S01]  /*1b90*/  IADD3 R14, PT, PT, R17, R16, R14 ;  /* 0x00000010110e7210 */ /* 0x004fe20007ffe00e */
[----:B------:R-:W-:Y:S02]  /*1ba0*/  @!P0 VIADD R16, R23, 0xd7745bfe ;  /* 0xd7745bfe17108836 */ /* 0x000fe40000000000 */
[----:B------:R-:W-:Y:S02]  /*1bb0*/  @!P0 VIADD R17, R7, 0x6a09e667 ;  /* 0x6a09e66707118836 */ /* 0x000fe40000000000 */
[C---:B------:R-:W-:Y:S02]  /*1bc0*/  IMAD.IADD R10, R14.reuse, 0x1, R10 ;  /* 0x000000010e0a7824 */ /* 0x040fe400078e020a */
[----:B------:R-:W-:Y:S02]  /*1bd0*/  IMAD.IADD R11, R14, 0x1, R11 ;  /* 0x000000010e0b7824 */ /* 0x000fe400078e020b */
[----:B------:R-:W-:-:S02]  /*1be0*/  @!P0 VIADD R10, R12, 0x510e527f ;  /* 0x510e527f0c0a8836 */ /* 0x000fc40000000000 */
[----:B------:R-:W-:Y:S02]  /*1bf0*/  @!P0 VIADD R11, R12, 0x70922c2a ;  /* 0x70922c2a0c0b8836 */ /* 0x000fe40000000000 */
[----:B------:R-:W-:Y:S02]  /*1c00*/  @!P0 IMAD.MOV.U32 R12, RZ, RZ, R16 ;  /* 0x000000ffff0c8224 */ /* 0x000fe400078e0010 */
[----:B------:R-:W-:Y:S01]  /*1c10*/  @!P0 IMAD.MOV.U32 R7, RZ, RZ, R17 ;  /* 0x000000ffff078224 */ /* 0x000fe200078e0011 */
[----:B------:R-:W-:Y:S01]  /*1c20*/  LOP3.LUT R11, R15, R0, R11, 0xb8, !PT ;  /* 0x000000000f0b7212 */ /* 0x000fe200078eb80b */
[----:B------:R-:W-:Y:S01]  /*1c30*/  @!P0 VIADD R8, R14, 0xbb67ae85 ;  /* 0xbb67ae850e088836 */ /* 0x000fe20000000000 */
[C-C-:B------:R-:W-:Y:S02]  /*1c40*/  SHF.L.W.U32.HI R16, R12.reuse, 0x1a, R12.reuse ;  /* 0x0000001a0c107819 */ /* 0x140fe40000010e0c */
[--C-:B------:R-:W-:Y:S01]  /*1c50*/  SHF.L.W.U32.HI R17, R12, 0x15, R12.reuse ;  /* 0x000000150c117819 */ /* 0x100fe20000010e0c */
[----:B------:R-:W-:Y:S01]  /*1c60*/  IMAD.IADD R11, R20, 0x1, R11 ;  /* 0x00000001140b7824 */ /* 0x000fe200078e020b */
[----:B------:R-:W-:-:S02]  /*1c70*/  SHF.L.W.U32.HI R18, R12, 0x7, R12 ;  /* 0x000000070c127819 */ /* 0x000fc40000010e0c */
[----:B------:R-:W-:Y:S02]  /*1c80*/  ISETP.NE.AND P0, PT, R21, 0x40, PT ;  /* 0x000000401500780c */ /* 0x000fe40003f05270 */
[----:B------:R-:W-:Y:S02]  /*1c90*/  LOP3.LUT R16, R18, R16, R17, 0x96, !PT ;  /* 0x0000001012107212 */ /* 0x000fe400078e9611 */
[----:B------:R-:W-:-:S04]  /*1ca0*/  LOP3.LUT R17, R3, R12, R10, 0xb8, !PT ;  /* 0x0000000c03117212 */ /* 0x000fc800078eb80a */
[----:B------:R-:W-:Y:S01]  /*1cb0*/  IADD3 R16, PT, PT, R16, R17, R7 ;  /* 0x0000001110107210 */ /* 0x000fe20007ffe007 */
[----:B------:R-:W-:Y:S02]  /*1cc0*/  IMAD.IADD R7, R11, 0x1, R10 ;  /* 0x000000010b077824 */ /* 0x000fe400078e020a */
[----:B------:R-:W-:Y:S01]  /*1cd0*/  IMAD.IADD R11, R8, 0x1, R11 ;  /* 0x00000001080b7824 */ /* 0x000fe200078e020b */
[----:B---3--:R-:W-:-:S03]  /*1ce0*/  IADD3 R6, PT, PT, R13, R16, R6 ;  /* 0x000000100d067210 */ /* 0x008fc60007ffe006 */
[----:B------:R-:W-:Y:S02]  /*1cf0*/  IMAD.MOV.U32 R10, RZ, RZ, R11 ;  /* 0x000000ffff0a7224 */ /* 0x000fe400078e000b */
[C---:B------:R-:W-:Y:S02]  /*1d00*/  IMAD.IADD R12, R6.reuse, 0x1, R12 ;  /* 0x00000001060c7824 */ /* 0x040fe400078e020c */
[----:B------:R-:W-:Y:S01]  /*1d10*/  IMAD.IADD R15, R6, 0x1, R15 ;  /* 0x00000001060f7824 */ /* 0x000fe200078e020f */
[----:B------:R-:W-:Y:S06]  /*1d20*/  @P0 BRA `(.L_x_5) ;  /* 0xfffffffc001c0947 */ /* 0x000fec000383ffff */
[----:B------:R-:W0:Y:S01]  /*1d30*/  LDC.64 R4, c[0x0][0x388] ;  /* 0x0000e200ff047b82 */ /* 0x000e220000000a00 */
[----:B------:R-:W-:Y:S02]  /*1d40*/  VIADD R7, R0, 0x6a09e667 ;  /* 0x6a09e66700077836 */ /* 0x000fe40000000000 */
[----:B0-----:R-:W-:-:S05]  /*1d50*/  IMAD.WIDE R2, R2, 0x4, R4 ;  /* 0x0000000402027825 */ /* 0x001fca00078e0204 */
[----:B------:R-:W-:Y:S01]  /*1d60*/  STG.E desc[UR8][R2.64], R7 ;  /* 0x0000000702007986 */ /* 0x000fe2000c101908 */
[----:B------:R-:W-:Y:S05]  /*1d70*/  EXIT ;  /* 0x000000000000794d */ /* 0x000fea0003800000 */
.L_x_6:
[----:B------:R-:W-:-:S00]  /*1d80*/  BRA `(.L_x_6) ;  /* 0xfffffffc00fc7947 */ /* 0x000fc0000383ffff */
[----:B------:R-:W-:-:S00]  /*1d90*/  NOP ;  /* 0x0000000000007918 */ /* 0x000fc00000000000 */
        /* <DEDUP_REMOVED lines=14> */
.L_x_7:


//--------------------- .nv.global.init           --------------------------
	.section	.nv.global.init,"aw",@progbits
	.align	4
.nv.global.init:
	.type		INITIAL_STATE,@object
	.size		INITIAL_STATE,(K - INITIAL_STATE)
INITIAL_STATE:
        /*0000*/ 	.byte	0x67, 0xe6, 0x09, 0x6a, 0x85, 0xae, 0x67, 0xbb, 0x72, 0xf3, 0x6e, 0x3c, 0x3a, 0xf5, 0x4f, 0xa5
        /*0010*/ 	.byte	0x7f, 0x52, 0x0e, 0x51, 0x8c, 0x68, 0x05, 0x9b, 0xab, 0xd9, 0x83, 0x1f, 0x19, 0xcd, 0xe0, 0x5b
	.type		K,@object
	.size		K,(ROUND_CONSTANTS - K)
K:
        /*0020*/ 	.byte	0x98, 0x2f, 0x8a, 0x42, 0x91, 0x44, 0x37, 0x71, 0xcf, 0xfb, 0xc0, 0xb5, 0xa5, 0xdb, 0xb5, 0xe9
        /* <DEDUP_REMOVED lines=15> */
	.type		ROUND_CONSTANTS,@object
	.size		ROUND_CONSTANTS,(.L_1 - ROUND_CONSTANTS)
ROUND_CONSTANTS:
        /* <DEDUP_REMOVED lines=16> */
.L_1:


//--------------------- .nv.shared.reserved.0     --------------------------
	.section	.nv.shared.reserved.0,"aw",@nobits
	.weak		__nv_reservedSMEM_offset_0_alias
	.size		__nv_reservedSMEM_offset_0_alias, 0, 64
	.other		__nv_reservedSMEM_offset_0_alias,@"STO_CUDA_RESERVED_SHARED STV_DEFAULT"
__nv_reservedSMEM_offset_0_alias:
	.zero		0
	.zero		64


//--------------------- .nv.constant0._Z20double_sha256_kernelPKjPji --------------------------
	.section	.nv.constant0._Z20double_sha256_kernelPKjPji,"a",@progbits
	.sectionflags	@""
	.align	4
.nv.constant0._Z20double_sha256_kernelPKjPji:
	.zero		916


//--------------------- SYMBOLS --------------------------

	.type		.nv.reservedSmem.offset0,@object
	.size		.nv.reservedSmem.offset0,0x4
